	.target	sm_90a

	.elftype	@"ET_EXEC"


//--------------------- .note.nv.tkinfo           --------------------------
	.section	.note.nv.tkinfo,"",@"SHT_NOTE"
	.sectionflags	@"SHF_NOTE_NV_TKINFO"
	.tkinfo
        /*0018*/ 	.word	0x00000002
        /*0030*/ 	.string	""
        /*0030*/ 	.string	"ptxas"
        /*0030*/ 	.string	"Cuda compilation tools, release 13.0, V13.0.88"
        /*0030*/ 	.string	"Build cuda_13.0.r13.0/compiler.36424714_0"
        /*0030*/ 	.string	"-arch sm_90a -m 64 "



//--------------------- .note.nv.cuinfo           --------------------------
	.section	.note.nv.cuinfo,"",@"SHT_NOTE"
	.sectionflags	@"SHF_NOTE_NV_CUINFO"
        /*0018*/ 	.short	0x0002
        /*001a*/ 	.short	0x005a
        /*001c*/ 	.short	0x0082
	.zero		2


//--------------------- .nv.info                  --------------------------
	.section	.nv.info,"",@"SHT_CUDA_INFO"
	.align	4


	//----- nvinfo : EIATTR_REGCOUNT
	.align		4
        /*0000*/ 	.byte	0x04, 0x2f
        /*0002*/ 	.short	(.L_12 - .L_11)
	.align		4
.L_11:
        /*0004*/ 	.word	index@(_ZN7cutlass13device_kernelINS_4conv6kernel13ConvUniversalINS1_16ConvProblemShapeILNS1_8OperatorE1ELi2EEENS1_10collective14CollectiveConvINS1_46MainloopSm90TmaGmmaWarpSpecializedImplicitGemmILS5_1ELi18ELi2EN4cute5tupleIJNSA_1CILi2EEENSC_ILi1EEESE_EEENS1_36KernelImplicitTmaWarpSpecializedSm90ELi1EEENSB_IJNSC_ILi64EEENSC_ILi128EEENSB_IJNSC_ILi32EEEEEEEEENS_10bfloat16_tESN_NSA_8TiledMMAINSA_8MMA_AtomIJNSA_4SM904GMMA28MMA_64x128x16_F32BF16BF16_SSILNSR_5MajorE0ELST_1ELNSR_7ScaleInE1ELSU_1EEEEEENSA_6LayoutINSB_IJSE_SE_SE_EEENSB_IJNSC_ILi0EEESZ_SZ_EEEEENSB_IJNSA_10UnderscoreES12_S12_EEEEENS7_6detail26Sm90ImplicitGemmTileTraitsINSA_20SM90_TMA_LOAD_IM2COLENSA_14ComposedLayoutINSA_7SwizzleILi2ELi4ELi3EEENSA_18smem_ptr_flag_bitsILi16EEENSX_INSB_IJNSB_IJNSC_ILi8EEES1D_EEENSB_IJSK_SE_EEENSB_IJSE_NSC_ILi18EEEEEEEEENSB_IJNSB_IJSK_NSC_ILi256EEEEEENSB_IJSE_SZ_EEENSB_IJSZ_NSC_ILi2048EEEEEEEEEEEEEvEENS16_INSA_23SM90_TMA_LOAD_MULTICASTENS18_INS19_ILi3ELi4ELi3EEES1C_NSX_INSB_IJNSB_IJSI_SD_EEENSB_IJS1D_NSC_ILi4EEEEEES1H_EEENSB_IJNSB_IJSE_S1M_EEENSB_IJSI_NSC_ILi512EEEEEENSB_IJSZ_NSC_ILi4096EEEEEEEEEEEEEvEEEENS_8epilogue10collective6detail29Sm90TmaWarpSpecializedAdapterINS29_15DefaultEpilogueISN_NSB_IJNSB_IJlllEEESE_SZ_EEES2E_NS28_6thread17LinearCombinationISN_Li1EffLNS2F_9ScaleType4KindE0ELNS_15FloatRoundStyleE2ESN_EENS_4gemm15EpilogueDefaultEEEEEvvEEEEvNT_6ParamsE)
        /*0008*/ 	.word	0x0000005a


	//----- nvinfo : EIATTR_FRAME_SIZE
	.align		4
.L_12:
        /*000c*/ 	.byte	0x04, 0x11
        /*000e*/ 	.short	(.L_14 - .L_13)
	.align		4
.L_13:
        /*0010*/ 	.word	index@(_ZN7cutlass13device_kernelINS_4conv6kernel13ConvUniversalINS1_16ConvProblemShapeILNS1_8OperatorE1ELi2EEENS1_10collective14CollectiveConvINS1_46MainloopSm90TmaGmmaWarpSpecializedImplicitGemmILS5_1ELi18ELi2EN4cute5tupleIJNSA_1CILi2EEENSC_ILi1EEESE_EEENS1_36KernelImplicitTmaWarpSpecializedSm90ELi1EEENSB_IJNSC_ILi64EEENSC_ILi128EEENSB_IJNSC_ILi32EEEEEEEEENS_10bfloat16_tESN_NSA_8TiledMMAINSA_8MMA_AtomIJNSA_4SM904GMMA28MMA_64x128x16_F32BF16BF16_SSILNSR_5MajorE0ELST_1ELNSR_7ScaleInE1ELSU_1EEEEEENSA_6LayoutINSB_IJSE_SE_SE_EEENSB_IJNSC_ILi0EEESZ_SZ_EEEEENSB_IJNSA_10UnderscoreES12_S12_EEEEENS7_6detail26Sm90ImplicitGemmTileTraitsINSA_20SM90_TMA_LOAD_IM2COLENSA_14ComposedLayoutINSA_7SwizzleILi2ELi4ELi3EEENSA_18smem_ptr_flag_bitsILi16EEENSX_INSB_IJNSB_IJNSC_ILi8EEES1D_EEENSB_IJSK_SE_EEENSB_IJSE_NSC_ILi18EEEEEEEEENSB_IJNSB_IJSK_NSC_ILi256EEEEEENSB_IJSE_SZ_EEENSB_IJSZ_NSC_ILi2048EEEEEEEEEEEEEvEENS16_INSA_23SM90_TMA_LOAD_MULTICASTENS18_INS19_ILi3ELi4ELi3EEES1C_NSX_INSB_IJNSB_IJSI_SD_EEENSB_IJS1D_NSC_ILi4EEEEEES1H_EEENSB_IJNSB_IJSE_S1M_EEENSB_IJSI_NSC_ILi512EEEEEENSB_IJSZ_NSC_ILi4096EEEEEEEEEEEEEvEEEENS_8epilogue10collective6detail29Sm90TmaWarpSpecializedAdapterINS29_15DefaultEpilogueISN_NSB_IJNSB_IJlllEEESE_SZ_EEES2E_NS28_6thread17LinearCombinationISN_Li1EffLNS2F_9ScaleType4KindE0ELNS_15FloatRoundStyleE2ESN_EENS_4gemm15EpilogueDefaultEEEEEvvEEEEvNT_6ParamsE)
        /*0014*/ 	.word	0x00000000


	//----- nvinfo : EIATTR_MIN_STACK_SIZE
	.align		4
.L_14:
        /*0018*/ 	.byte	0x04, 0x12
        /*001a*/ 	.short	(.L_16 - .L_15)
	.align		4
.L_15:
        /*001c*/ 	.word	index@(_ZN7cutlass13device_kernelINS_4conv6kernel13ConvUniversalINS1_16ConvProblemShapeILNS1_8OperatorE1ELi2EEENS1_10collective14CollectiveConvINS1_46MainloopSm90TmaGmmaWarpSpecializedImplicitGemmILS5_1ELi18ELi2EN4cute5tupleIJNSA_1CILi2EEENSC_ILi1EEESE_EEENS1_36KernelImplicitTmaWarpSpecializedSm90ELi1EEENSB_IJNSC_ILi64EEENSC_ILi128EEENSB_IJNSC_ILi32EEEEEEEEENS_10bfloat16_tESN_NSA_8TiledMMAINSA_8MMA_AtomIJNSA_4SM904GMMA28MMA_64x128x16_F32BF16BF16_SSILNSR_5MajorE0ELST_1ELNSR_7ScaleInE1ELSU_1EEEEEENSA_6LayoutINSB_IJSE_SE_SE_EEENSB_IJNSC_ILi0EEESZ_SZ_EEEEENSB_IJNSA_10UnderscoreES12_S12_EEEEENS7_6detail26Sm90ImplicitGemmTileTraitsINSA_20SM90_TMA_LOAD_IM2COLENSA_14ComposedLayoutINSA_7SwizzleILi2ELi4ELi3EEENSA_18smem_ptr_flag_bitsILi16EEENSX_INSB_IJNSB_IJNSC_ILi8EEES1D_EEENSB_IJSK_SE_EEENSB_IJSE_NSC_ILi18EEEEEEEEENSB_IJNSB_IJSK_NSC_ILi256EEEEEENSB_IJSE_SZ_EEENSB_IJSZ_NSC_ILi2048EEEEEEEEEEEEEvEENS16_INSA_23SM90_TMA_LOAD_MULTICASTENS18_INS19_ILi3ELi4ELi3EEES1C_NSX_INSB_IJNSB_IJSI_SD_EEENSB_IJS1D_NSC_ILi4EEEEEES1H_EEENSB_IJNSB_IJSE_S1M_EEENSB_IJSI_NSC_ILi512EEEEEENSB_IJSZ_NSC_ILi4096EEEEEEEEEEEEEvEEEENS_8epilogue10collective6detail29Sm90TmaWarpSpecializedAdapterINS29_15DefaultEpilogueISN_NSB_IJNSB_IJlllEEESE_SZ_EEES2E_NS28_6thread17LinearCombinationISN_Li1EffLNS2F_9ScaleType4KindE0ELNS_15FloatRoundStyleE2ESN_EENS_4gemm15EpilogueDefaultEEEEEvvEEEEvNT_6ParamsE)
        /*0020*/ 	.word	0x00000000
.L_16:


//--------------------- .nv.compat                --------------------------
	.section	.nv.compat,"",@"SHT_CUDA_COMPAT_INFO"
	.align	4
        /*0000*/ 	.byte	0x02, 0x09, 0x01, 0x00, 0x02, 0x02, 0x04, 0x00, 0x02, 0x05, 0x05, 0x00, 0x03, 0x07, 0x01, 0x01
        /*0010*/ 	.byte	0x02, 0x03, 0x01, 0x00, 0x02, 0x06, 0x01, 0x00, 0x04, 0x0b, 0x08, 0x00, 0x00, 0x00, 0x00, 0x00
        /*0020*/ 	.byte	0x00, 0x00, 0x00, 0x00


//--------------------- .nv.info._ZN7cutlass13device_kernelINS_4conv6kernel13ConvUniversalINS1_16ConvProblemShapeILNS1_8OperatorE1ELi2EEENS1_10collective14CollectiveConvINS1_46MainloopSm90TmaGmmaWarpSpecializedImplicitGemmILS5_1ELi18ELi2EN4cute5tupleIJNSA_1CILi2EEENSC_ILi1EEESE_EEENS1_36KernelImplicitTmaWarpSpecializedSm90ELi1EEENSB_IJNSC_ILi64EEENSC_ILi128EEENSB_IJNSC_ILi32EEEEEEEEENS_10bfloat16_tESN_NSA_8TiledMMAINSA_8MMA_AtomIJNSA_4SM904GMMA28MMA_64x128x16_F32BF16BF16_SSILNSR_5MajorE0ELST_1ELNSR_7ScaleInE1ELSU_1EEEEEENSA_6LayoutINSB_IJSE_SE_SE_EEENSB_IJNSC_ILi0EEESZ_SZ_EEEEENSB_IJNSA_10UnderscoreES12_S12_EEEEENS7_6detail26Sm90ImplicitGemmTileTraitsINSA_20SM90_TMA_LOAD_IM2COLENSA_14ComposedLayoutINSA_7SwizzleILi2ELi4ELi3EEENSA_18smem_ptr_flag_bitsILi16EEENSX_INSB_IJNSB_IJNSC_ILi8EEES1D_EEENSB_IJSK_SE_EEENSB_IJSE_NSC_ILi18EEEEEEEEENSB_IJNSB_IJSK_NSC_ILi256EEEEEENSB_IJSE_SZ_EEENSB_IJSZ_NSC_ILi2048EEEEEEEEEEEEEvEENS16_INSA_23SM90_TMA_LOAD_MULTICASTENS18_INS19_ILi3ELi4ELi3EEES1C_NSX_INSB_IJNSB_IJSI_SD_EEENSB_IJS1D_NSC_ILi4EEEEEES1H_EEENSB_IJNSB_IJSE_S1M_EEENSB_IJSI_NSC_ILi512EEEEEENSB_IJSZ_NSC_ILi4096EEEEEEEEEEEEEvEEEENS_8epilogue10collective6detail29Sm90TmaWarpSpecializedAdapterINS29_15DefaultEpilogueISN_NSB_IJNSB_IJlllEEESE_SZ_EEES2E_NS28_6thread17LinearCombinationISN_Li1EffLNS2F_9ScaleType4KindE0ELNS_15FloatRoundStyleE2ESN_EENS_4gemm15EpilogueDefaultEEEEEvvEEEEvNT_6ParamsE --------------------------
	.section	.nv.info._ZN7cutlass13device_kernelINS_4conv6kernel13ConvUniversalINS1_16ConvProblemShapeILNS1_8OperatorE1ELi2EEENS1_10collective14CollectiveConvINS1_46MainloopSm90TmaGmmaWarpSpecializedImplicitGemmILS5_1ELi18ELi2EN4cute5tupleIJNSA_1CILi2EEENSC_ILi1EEESE_EEENS1_36KernelImplicitTmaWarpSpecializedSm90ELi1EEENSB_IJNSC_ILi64EEENSC_ILi128EEENSB_IJNSC_ILi32EEEEEEEEENS_10bfloat16_tESN_NSA_8TiledMMAINSA_8MMA_AtomIJNSA_4SM904GMMA28MMA_64x128x16_F32BF16BF16_SSILNSR_5MajorE0ELST_1ELNSR_7ScaleInE1ELSU_1EEEEEENSA_6LayoutINSB_IJSE_SE_SE_EEENSB_IJNSC_ILi0EEESZ_SZ_EEEEENSB_IJNSA_10UnderscoreES12_S12_EEEEENS7_6detail26Sm90ImplicitGemmTileTraitsINSA_20SM90_TMA_LOAD_IM2COLENSA_14ComposedLayoutINSA_7SwizzleILi2ELi4ELi3EEENSA_18smem_ptr_flag_bitsILi16EEENSX_INSB_IJNSB_IJNSC_ILi8EEES1D_EEENSB_IJSK_SE_EEENSB_IJSE_NSC_ILi18EEEEEEEEENSB_IJNSB_IJSK_NSC_ILi256EEEEEENSB_IJSE_SZ_EEENSB_IJSZ_NSC_ILi2048EEEEEEEEEEEEEvEENS16_INSA_23SM90_TMA_LOAD_MULTICASTENS18_INS19_ILi3ELi4ELi3EEES1C_NSX_INSB_IJNSB_IJSI_SD_EEENSB_IJS1D_NSC_ILi4EEEEEES1H_EEENSB_IJNSB_IJSE_S1M_EEENSB_IJSI_NSC_ILi512EEEEEENSB_IJSZ_NSC_ILi4096EEEEEEEEEEEEEvEEEENS_8epilogue10collective6detail29Sm90TmaWarpSpecializedAdapterINS29_15DefaultEpilogueISN_NSB_IJNSB_IJlllEEESE_SZ_EEES2E_NS28_6thread17LinearCombinationISN_Li1EffLNS2F_9ScaleType4KindE0ELNS_15FloatRoundStyleE2ESN_EENS_4gemm15EpilogueDefaultEEEEEvvEEEEvNT_6ParamsE,"",@"SHT_CUDA_INFO"
	.sectionflags	@""
	.align	4


	//----- nvinfo : EIATTR_CUDA_API_VERSION
	.align		4
        /*0000*/ 	.byte	0x04, 0x37
        /*0002*/ 	.short	(.L_18 - .L_17)
.L_17:
        /*0004*/ 	.word	0x00000082


	//----- nvinfo : EIATTR_KPARAM_INFO
	.align		4
.L_18:
        /*0008*/ 	.byte	0x04, 0x17
        /*000a*/ 	.short	(.L_20 - .L_19)
.L_19:
        /*000c*/ 	.word	0x00000000
        /*0010*/ 	.short	0x0000
        /*0012*/ 	.short	0x0070
        /*0014*/ 	.byte	0x00, 0xf0, 0x01, 0x0e


	//----- nvinfo : EIATTR_SPARSE_MMA_MASK
	.align		4
.L_20:
        /*0018*/ 	.byte	0x03, 0x50
        /*001a*/ 	.short	0x0000


	//----- nvinfo : EIATTR_MAXREG_COUNT
	.align		4
        /*001c*/ 	.byte	0x03, 0x1b
        /*001e*/ 	.short	0x00ff


	//----- nvinfo : EIATTR_NUM_BARRIERS
	.align		4
        /*0020*/ 	.byte	0x02, 0x4c
        /*0022*/ 	.byte	0x01
	.zero		1


	//----- nvinfo : EIATTR_MERCURY_ISA_VERSION
	.align		4
        /*0024*/ 	.byte	0x03, 0x5f
        /*0026*/ 	.short	0x0101


	//----- nvinfo : EIATTR_COOP_GROUP_MASK_REGIDS
	.align		4
        /*0028*/ 	.byte	0x04, 0x29
        /*002a*/ 	.short	(.L_22 - .L_21)


	//   ....[0]....
.L_21:
        /*002c*/ 	.word	0xffffffff


	//   ....[1]....
        /*0030*/ 	.word	0xffffffff


	//   ....[2]....
        /*0034*/ 	.word	0xffffffff


	//   ....[3]....
        /*0038*/ 	.word	0xffffffff


	//----- nvinfo : EIATTR_COOP_GROUP_INSTR_OFFSETS
	.align		4
.L_22:
        /*003c*/ 	.byte	0x04, 0x28
        /*003e*/ 	.short	(.L_24 - .L_23)


	//   ....[0]....
.L_23:
        /*0040*/ 	.word	0x00000070


	//   ....[1]....
        /*0044*/ 	.word	0x00000080


	//   ....[2]....
        /*0048*/ 	.word	0x00000140


	//   ....[3]....
        /*004c*/ 	.word	0x00000890


	//----- nvinfo : EIATTR_MBARRIER_INSTR_OFFSETS
	.align		4
.L_24:
        /*0050*/ 	.byte	0x04, 0x39
        /*0052*/ 	.short	(.L_26 - .L_25)


	//   ....[0]....
.L_25:
        /*0054*/ 	.word	0x00000310
        /*0058*/ 	.word	0x000000ff
        /*005c*/ 	.word	0x00036000
        /*0060*/ 	.short	0x0100
        /*0062*/ 	.byte	0x08
	.zero		1


	//   ....[1]....
        /*0064*/ 	.word	0x00000320
        /*0068*/ 	.word	0x000000ff
        /*006c*/ 	.word	0x00036090
        /*0070*/ 	.short	0x0100
        /*0072*/ 	.byte	0x08
	.zero		1


	//   ....[2]....
        /*0074*/ 	.word	0x00000330
        /*0078*/ 	.word	0x000000ff
        /*007c*/ 	.word	0x00036008
        /*0080*/ 	.short	0x0100
        /*0082*/ 	.byte	0x08
	.zero		1


	//   ....[3]....
        /*0084*/ 	.word	0x00000340
        /*0088*/ 	.word	0x000000ff
        /*008c*/ 	.word	0x00036098
        /*0090*/ 	.short	0x0100
        /*0092*/ 	.byte	0x08
	.zero		1


	//   ....[4]....
        /*0094*/ 	.word	0x00000350
        /*0098*/ 	.word	0x000000ff
        /*009c*/ 	.word	0x00036010
        /*00a0*/ 	.short	0x0100
        /*00a2*/ 	.byte	0x08
	.zero		1


	//   ....[5]....
        /*00a4*/ 	.word	0x00000360
        /*00a8*/ 	.word	0x000000ff
        /*00ac*/ 	.word	0x000360a0
        /*00b0*/ 	.short	0x0100
        /*00b2*/ 	.byte	0x08
	.zero		1


	//   ....[6]....
        /*00b4*/ 	.word	0x00000370
        /*00b8*/ 	.word	0x000000ff
        /*00bc*/ 	.word	0x00036018
        /*00c0*/ 	.short	0x0100
        /*00c2*/ 	.byte	0x08
	.zero		1


	//   ....[7]....
        /*00c4*/ 	.word	0x00000380
        /*00c8*/ 	.word	0x000000ff
        /*00cc*/ 	.word	0x000360a8
        /*00d0*/ 	.short	0x0100
        /*00d2*/ 	.byte	0x08
	.zero		1


	//   ....[8]....
        /*00d4*/ 	.word	0x00000390
        /*00d8*/ 	.word	0x000000ff
        /*00dc*/ 	.word	0x00036020
        /*00e0*/ 	.short	0x0100
        /*00e2*/ 	.byte	0x08
	.zero		1


	//   ....[9]....
        /*00e4*/ 	.word	0x000003a0
        /*00e8*/ 	.word	0x000000ff
        /*00ec*/ 	.word	0x000360b0
        /*00f0*/ 	.short	0x0100
        /*00f2*/ 	.byte	0x08
	.zero		1


	//   ....[10]....
        /*00f4*/ 	.word	0x000003b0
        /*00f8*/ 	.word	0x000000ff
        /*00fc*/ 	.word	0x00036028
        /*0100*/ 	.short	0x0100
        /*0102*/ 	.byte	0x08
	.zero		1


	//   ....[11]....
        /*0104*/ 	.word	0x000003c0
        /*0108*/ 	.word	0x000000ff
        /*010c*/ 	.word	0x000360b8
        /*0110*/ 	.short	0x0100
        /*0112*/ 	.byte	0x08
	.zero		1


	//   ....[12]....
        /*0114*/ 	.word	0x000003d0
        /*0118*/ 	.word	0x000000ff
        /*011c*/ 	.word	0x00036030
        /*0120*/ 	.short	0x0100
        /*0122*/ 	.byte	0x08
	.zero		1


	//   ....[13]....
        /*0124*/ 	.word	0x000003e0
        /*0128*/ 	.word	0x000000ff
        /*012c*/ 	.word	0x000360c0
        /*0130*/ 	.short	0x0100
        /*0132*/ 	.byte	0x08
	.zero		1


	//   ....[14]....
        /*0134*/ 	.word	0x000003f0
        /*0138*/ 	.word	0x000000ff
        /*013c*/ 	.word	0x00036038
        /*0140*/ 	.short	0x0100
        /*0142*/ 	.byte	0x08
	.zero		1


	//   ....[15]....
        /*0144*/ 	.word	0x00000400
        /*0148*/ 	.word	0x000000ff
        /*014c*/ 	.word	0x000360c8
        /*0150*/ 	.short	0x0100
        /*0152*/ 	.byte	0x08
	.zero		1


	//   ....[16]....
        /*0154*/ 	.word	0x00000410
        /*0158*/ 	.word	0x000000ff
        /*015c*/ 	.word	0x00036040
        /*0160*/ 	.short	0x0100
        /*0162*/ 	.byte	0x08
	.zero		1


	//   ....[17]....
        /*0164*/ 	.word	0x00000420
        /*0168*/ 	.word	0x000000ff
        /*016c*/ 	.word	0x000360d0
        /*0170*/ 	.short	0x0100
        /*0172*/ 	.byte	0x08
	.zero		1


	//   ....[18]....
        /*0174*/ 	.word	0x00000430
        /*0178*/ 	.word	0x000000ff
        /*017c*/ 	.word	0x00036048
        /*0180*/ 	.short	0x0100
        /*0182*/ 	.byte	0x08
	.zero		1


	//   ....[19]....
        /*0184*/ 	.word	0x00000440
        /*0188*/ 	.word	0x000000ff
        /*018c*/ 	.word	0x000360d8
        /*0190*/ 	.short	0x0100
        /*0192*/ 	.byte	0x08
	.zero		1


	//   ....[20]....
        /*0194*/ 	.word	0x00000450
        /*0198*/ 	.word	0x000000ff
        /*019c*/ 	.word	0x00036050
        /*01a0*/ 	.short	0x0100
        /*01a2*/ 	.byte	0x08
	.zero		1


	//   ....[21]....
        /*01a4*/ 	.word	0x00000460
        /*01a8*/ 	.word	0x000000ff
        /*01ac*/ 	.word	0x000360e0
        /*01b0*/ 	.short	0x0100
        /*01b2*/ 	.byte	0x08
	.zero		1


	//   ....[22]....
        /*01b4*/ 	.word	0x00000470
        /*01b8*/ 	.word	0x000000ff
        /*01bc*/ 	.word	0x00036058
        /*01c0*/ 	.short	0x0100
        /*01c2*/ 	.byte	0x08
	.zero		1


	//   ....[23]....
        /*01c4*/ 	.word	0x00000480
        /*01c8*/ 	.word	0x000000ff
        /*01cc*/ 	.word	0x000360e8
        /*01d0*/ 	.short	0x0100
        /*01d2*/ 	.byte	0x08
	.zero		1


	//   ....[24]....
        /*01d4*/ 	.word	0x00000490
        /*01d8*/ 	.word	0x000000ff
        /*01dc*/ 	.word	0x00036060
        /*01e0*/ 	.short	0x0100
        /*01e2*/ 	.byte	0x08
	.zero		1


	//   ....[25]....
        /*01e4*/ 	.word	0x000004a0
        /*01e8*/ 	.word	0x000000ff
        /*01ec*/ 	.word	0x000360f0
        /*01f0*/ 	.short	0x0100
        /*01f2*/ 	.byte	0x08
	.zero		1


	//   ....[26]....
        /*01f4*/ 	.word	0x000004b0
        /*01f8*/ 	.word	0x000000ff
        /*01fc*/ 	.word	0x00036068
        /*0200*/ 	.short	0x0100
        /*0202*/ 	.byte	0x08
	.zero		1


	//   ....[27]....
        /*0204*/ 	.word	0x000004c0
        /*0208*/ 	.word	0x000000ff
        /*020c*/ 	.word	0x000360f8
        /*0210*/ 	.short	0x0100
        /*0212*/ 	.byte	0x08
	.zero		1


	//   ....[28]....
        /*0214*/ 	.word	0x000004d0
        /*0218*/ 	.word	0x000000ff
        /*021c*/ 	.word	0x00036070
        /*0220*/ 	.short	0x0100
        /*0222*/ 	.byte	0x08
	.zero		1


	//   ....[29]....
        /*0224*/ 	.word	0x000004e0
        /*0228*/ 	.word	0x000000ff
        /*022c*/ 	.word	0x00036100
        /*0230*/ 	.short	0x0100
        /*0232*/ 	.byte	0x08
	.zero		1


	//   ....[30]....
        /*0234*/ 	.word	0x000004f0
        /*0238*/ 	.word	0x000000ff
        /*023c*/ 	.word	0x00036078
        /*0240*/ 	.short	0x0100
        /*0242*/ 	.byte	0x08
	.zero		1


	//   ....[31]....
        /*0244*/ 	.word	0x00000500
        /*0248*/ 	.word	0x000000ff
        /*024c*/ 	.word	0x00036108
        /*0250*/ 	.short	0x0100
        /*0252*/ 	.byte	0x08
	.zero		1


	//   ....[32]....
        /*0254*/ 	.word	0x00000510
        /*0258*/ 	.word	0x000000ff
        /*025c*/ 	.word	0x00036080
        /*0260*/ 	.short	0x0100
        /*0262*/ 	.byte	0x08
	.zero		1


	//   ....[33]....
        /*0264*/ 	.word	0x00000520
        /*0268*/ 	.word	0x000000ff
        /*026c*/ 	.word	0x00036110
        /*0270*/ 	.short	0x0100
        /*0272*/ 	.byte	0x08
	.zero		1


	//   ....[34]....
        /*0274*/ 	.word	0x00000530
        /*0278*/ 	.word	0x000000ff
        /*027c*/ 	.word	0x00036088
        /*0280*/ 	.short	0x0100
        /*0282*/ 	.byte	0x08
	.zero		1


	//   ....[35]....
        /*0284*/ 	.word	0x00000540
        /*0288*/ 	.word	0x000000ff
        /*028c*/ 	.word	0x00036118
        /*0290*/ 	.short	0x0100
        /*0292*/ 	.byte	0x08
	.zero		1


	//   ....[36]....
        /*0294*/ 	.word	0x00000ee0
        /*0298*/ 	.word	0x00000008
        /*029c*/ 	.word	0x00036000
        /*02a0*/ 	.short	0x010a
        /*02a2*/ 	.byte	0x3f
	.zero		1


	//   ....[37]....
        /*02a4*/ 	.word	0x000011c0
        /*02a8*/ 	.word	0x0000000b
        /*02ac*/ 	.word	0x00036000
        /*02b0*/ 	.short	0x010a
        /*02b2*/ 	.byte	0x3f
	.zero		1


	//   ....[38]....
        /*02b4*/ 	.word	0x00001320
        /*02b8*/ 	.word	0x0000000a
        /*02bc*/ 	.word	0x00000000
        /*02c0*/ 	.short	0x0101
        /*02c2*/ 	.byte	0x3f
	.zero		1


	//   ....[39]....
        /*02c4*/ 	.word	0x00001560
        /*02c8*/ 	.word	0x00000004
        /*02cc*/ 	.word	0x00000000
        /*02d0*/ 	.short	0x0101
        /*02d2*/ 	.byte	0x3f
	.zero		1


	//   ....[40]....
        /*02d4*/ 	.word	0x000060d0
        /*02d8*/ 	.word	0x00000014
        /*02dc*/ 	.word	0x00036090
        /*02e0*/ 	.short	0x010a
        /*02e2*/ 	.byte	0x3f
	.zero		1


	//   ....[41]....
        /*02e4*/ 	.word	0x00006820
        /*02e8*/ 	.word	0x00000002
        /*02ec*/ 	.word	0x00000000
        /*02f0*/ 	.short	0x010a
        /*02f2*/ 	.byte	0x3f
	.zero		1


	//   ....[42]....
        /*02f4*/ 	.word	0x000068d0
        /*02f8*/ 	.word	0x00000002
        /*02fc*/ 	.word	0x00000000
        /*0300*/ 	.short	0x010a
        /*0302*/ 	.byte	0x3f
	.zero		1


	//   ....[43]....
        /*0304*/ 	.word	0x00006980
        /*0308*/ 	.word	0x00000002
        /*030c*/ 	.word	0x00000000
        /*0310*/ 	.short	0x010a
        /*0312*/ 	.byte	0x3f
	.zero		1


	//   ....[44]....
        /*0314*/ 	.word	0x00006a30
        /*0318*/ 	.word	0x00000002
        /*031c*/ 	.word	0x00000000
        /*0320*/ 	.short	0x010a
        /*0322*/ 	.byte	0x3f
	.zero		1


	//   ....[45]....
        /*0324*/ 	.word	0x00006ae0
        /*0328*/ 	.word	0x00000002
        /*032c*/ 	.word	0x00000000
        /*0330*/ 	.short	0x010a
        /*0332*/ 	.byte	0x3f
	.zero		1


	//   ....[46]....
        /*0334*/ 	.word	0x00006b90
        /*0338*/ 	.word	0x00000002
        /*033c*/ 	.word	0x00000000
        /*0340*/ 	.short	0x010a
        /*0342*/ 	.byte	0x3f
	.zero		1


	//   ....[47]....
        /*0344*/ 	.word	0x00006c40
        /*0348*/ 	.word	0x00000002
        /*034c*/ 	.word	0x00000000
        /*0350*/ 	.short	0x010a
        /*0352*/ 	.byte	0x3f
	.zero		1


	//   ....[48]....
        /*0354*/ 	.word	0x00006cf0
        /*0358*/ 	.word	0x00000002
        /*035c*/ 	.word	0x00000000
        /*0360*/ 	.short	0x010a
        /*0362*/ 	.byte	0x3f
	.zero		1


	//   ....[49]....
        /*0364*/ 	.word	0x00006da0
        /*0368*/ 	.word	0x00000002
        /*036c*/ 	.word	0x00000000
        /*0370*/ 	.short	0x010a
        /*0372*/ 	.byte	0x3f
	.zero		1


	//   ....[50]....
        /*0374*/ 	.word	0x00006e50
        /*0378*/ 	.word	0x00000002
        /*037c*/ 	.word	0x00000000
        /*0380*/ 	.short	0x010a
        /*0382*/ 	.byte	0x3f
	.zero		1


	//   ....[51]....
        /*0384*/ 	.word	0x00006f00
        /*0388*/ 	.word	0x00000002
        /*038c*/ 	.word	0x00000000
        /*0390*/ 	.short	0x010a
        /*0392*/ 	.byte	0x3f
	.zero		1


	//   ....[52]....
        /*0394*/ 	.word	0x00006fb0
        /*0398*/ 	.word	0x00000002
        /*039c*/ 	.word	0x00000000
        /*03a0*/ 	.short	0x010a
        /*03a2*/ 	.byte	0x3f
	.zero		1


	//   ....[53]....
        /*03a4*/ 	.word	0x00007060
        /*03a8*/ 	.word	0x00000002
        /*03ac*/ 	.word	0x00000000
        /*03b0*/ 	.short	0x010a
        /*03b2*/ 	.byte	0x3f
	.zero		1


	//   ....[54]....
        /*03b4*/ 	.word	0x00007110
        /*03b8*/ 	.word	0x00000002
        /*03bc*/ 	.word	0x00000000
        /*03c0*/ 	.short	0x010a
        /*03c2*/ 	.byte	0x3f
	.zero		1


	//   ....[55]....
        /*03c4*/ 	.word	0x000071c0
        /*03c8*/ 	.word	0x00000002
        /*03cc*/ 	.word	0x00000000
        /*03d0*/ 	.short	0x010a
        /*03d2*/ 	.byte	0x3f
	.zero		1


	//   ....[56]....
        /*03d4*/ 	.word	0x00007270
        /*03d8*/ 	.word	0x00000002
        /*03dc*/ 	.word	0x00000000
        /*03e0*/ 	.short	0x010a
        /*03e2*/ 	.byte	0x3f
	.zero		1


	//   ....[57]....
        /*03e4*/ 	.word	0x00007320
        /*03e8*/ 	.word	0x00000002
        /*03ec*/ 	.word	0x00000000
        /*03f0*/ 	.short	0x010a
        /*03f2*/ 	.byte	0x3f
	.zero		1


	//   ....[58]....
        /*03f4*/ 	.word	0x000073d0
        /*03f8*/ 	.word	0x00000003
        /*03fc*/ 	.word	0x00000000
        /*0400*/ 	.short	0x010a
        /*0402*/ 	.byte	0x3f
	.zero		1


	//----- nvinfo : EIATTR_NUM_MBARRIERS
	.align		4
.L_26:
        /*0404*/ 	.byte	0x03, 0x38
        /*0406*/ 	.short	0x0024


	//----- nvinfo : EIATTR_EXIT_INSTR_OFFSETS
	.align		4
        /*0408*/ 	.byte	0x04, 0x1c
        /*040a*/ 	.short	(.L_28 - .L_27)


	//   ....[0]....
.L_27:
        /*040c*/ 	.word	0x00000c10


	//   ....[1]....
        /*0410*/ 	.word	0x000016c0


	//   ....[2]....
        /*0414*/ 	.word	0x00004800


	//   ....[3]....
        /*0418*/ 	.word	0x00004830


	//   ....[4]....
        /*041c*/ 	.word	0x00005ea0


	//   ....[5]....
        /*0420*/ 	.word	0x00005ed0


	//   ....[6]....
        /*0424*/ 	.word	0x00005ef0


	//   ....[7]....
        /*0428*/ 	.word	0x00006710


	//   ....[8]....
        /*042c*/ 	.word	0x00007400


	//----- nvinfo : EIATTR_MAX_THREADS
	.align		4
.L_28:
        /*0430*/ 	.byte	0x04, 0x05
        /*0432*/ 	.short	(.L_30 - .L_29)
.L_29:
        /*0434*/ 	.word	0x00000100
        /*0438*/ 	.word	0x00000001
        /*043c*/ 	.word	0x00000001


	//----- nvinfo : EIATTR_CRS_STACK_SIZE
	.align		4
.L_30:
        /*0440*/ 	.byte	0x04, 0x1e
        /*0442*/ 	.short	(.L_32 - .L_31)
.L_31:
        /*0444*/ 	.word	0x00000000


	//----- nvinfo : EIATTR_CBANK_PARAM_SIZE
	.align		4
.L_32:
        /*0448*/ 	.byte	0x03, 0x19
        /*044a*/ 	.short	0x03f0


	//----- nvinfo : EIATTR_PARAM_CBANK
	.align		4
        /*044c*/ 	.byte	0x04, 0x0a
        /*044e*/ 	.short	(.L_34 - .L_33)
	.align		4
.L_33:
        /*0450*/ 	.word	index@(.nv.constant0._ZN7cutlass13device_kernelINS_4conv6kernel13ConvUniversalINS1_16ConvProblemShapeILNS1_8OperatorE1ELi2EEENS1_10collective14CollectiveConvINS1_46MainloopSm90TmaGmmaWarpSpecializedImplicitGemmILS5_1ELi18ELi2EN4cute5tupleIJNSA_1CILi2EEENSC_ILi1EEESE_EEENS1_36KernelImplicitTmaWarpSpecializedSm90ELi1EEENSB_IJNSC_ILi64EEENSC_ILi128EEENSB_IJNSC_ILi32EEEEEEEEENS_10bfloat16_tESN_NSA_8TiledMMAINSA_8MMA_AtomIJNSA_4SM904GMMA28MMA_64x128x16_F32BF16BF16_SSILNSR_5MajorE0ELST_1ELNSR_7ScaleInE1ELSU_1EEEEEENSA_6LayoutINSB_IJSE_SE_SE_EEENSB_IJNSC_ILi0EEESZ_SZ_EEEEENSB_IJNSA_10UnderscoreES12_S12_EEEEENS7_6detail26Sm90ImplicitGemmTileTraitsINSA_20SM90_TMA_LOAD_IM2COLENSA_14ComposedLayoutINSA_7SwizzleILi2ELi4ELi3EEENSA_18smem_ptr_flag_bitsILi16EEENSX_INSB_IJNSB_IJNSC_ILi8EEES1D_EEENSB_IJSK_SE_EEENSB_IJSE_NSC_ILi18EEEEEEEEENSB_IJNSB_IJSK_NSC_ILi256EEEEEENSB_IJSE_SZ_EEENSB_IJSZ_NSC_ILi2048EEEEEEEEEEEEEvEENS16_INSA_23SM90_TMA_LOAD_MULTICASTENS18_INS19_ILi3ELi4ELi3EEES1C_NSX_INSB_IJNSB_IJSI_SD_EEENSB_IJS1D_NSC_ILi4EEEEEES1H_EEENSB_IJNSB_IJSE_S1M_EEENSB_IJSI_NSC_ILi512EEEEEENSB_IJSZ_NSC_ILi4096EEEEEEEEEEEEEvEEEENS_8epilogue10collective6detail29Sm90TmaWarpSpecializedAdapterINS29_15DefaultEpilogueISN_NSB_IJNSB_IJlllEEESE_SZ_EEES2E_NS28_6thread17LinearCombinationISN_Li1EffLNS2F_9ScaleType4KindE0ELNS_15FloatRoundStyleE2ESN_EENS_4gemm15EpilogueDefaultEEEEEvvEEEEvNT_6ParamsE)
        /*0454*/ 	.short	0x0210
        /*0456*/ 	.short	0x03f0


	//----- nvinfo : EIATTR_SW_WAR
	.align		4
.L_34:
        /*0458*/ 	.byte	0x04, 0x36
        /*045a*/ 	.short	(.L_36 - .L_35)
.L_35:
        /*045c*/ 	.word	0x00000008
.L_36:


//--------------------- .nv.callgraph             --------------------------
	.section	.nv.callgraph,"",@"SHT_CUDA_CALLGRAPH"
	.align	4
	.sectionentsize	8
	.align		4
        /*0000*/ 	.word	0x00000000
	.align		4
        /*0004*/ 	.word	0xffffffff
	.align		4
        /*0008*/ 	.word	0x00000000
	.align		4
        /*000c*/ 	.word	0xfffffffe
	.align		4
        /*0010*/ 	.word	0x00000000
	.align		4
        /*0014*/ 	.word	0xfffffffd
	.align		4
        /*0018*/ 	.word	0x00000000
	.align		4
        /*001c*/ 	.word	0xfffffffc


//--------------------- .nv.constant4             --------------------------
	.section	.nv.constant4,"a",@progbits
	.align	8
	.align		8
.nv.constant4:
        /*0000*/ 	.dword	_ZN39_INTERNAL_a3d063b8_4_k_cu_974eb868_35104cuda3std3__45__cpo5beginE
	.align		8
        /*0008*/ 	.dword	_ZN39_INTERNAL_a3d063b8_4_k_cu_974eb868_35104cuda3std3__45__cpo3endE
	.align		8
        /*0010*/ 	.dword	_ZN39_INTERNAL_a3d063b8_4_k_cu_974eb868_35104cuda3std3__45__cpo6cbeginE
	.align		8
        /*0018*/ 	.dword	_ZN39_INTERNAL_a3d063b8_4_k_cu_974eb868_35104cuda3std3__45__cpo4cendE
	.align		8
        /*0020*/ 	.dword	_ZN39_INTERNAL_a3d063b8_4_k_cu_974eb868_35104cuda3std3__441_GLOBAL__N__a3d063b8_4_k_cu_974eb868_35106ignoreE
	.align		8
        /*0028*/ 	.dword	_ZN39_INTERNAL_a3d063b8_4_k_cu_974eb868_35104cuda3std3__419piecewise_constructE
	.align		8
        /*0030*/ 	.dword	_ZN39_INTERNAL_a3d063b8_4_k_cu_974eb868_35104cuda3std3__48in_placeE
	.align		8
        /*0038*/ 	.dword	_ZN39_INTERNAL_a3d063b8_4_k_cu_974eb868_35104cuda3std6ranges3__45__cpo4swapE
	.align		8
        /*0040*/ 	.dword	_ZN39_INTERNAL_a3d063b8_4_k_cu_974eb868_35104cuda3std6ranges3__45__cpo9iter_moveE
	.align		8
        /*0048*/ 	.dword	_ZN39_INTERNAL_a3d063b8_4_k_cu_974eb868_35104cute7productE
	.align		8
        /*0050*/ 	.dword	_ZN39_INTERNAL_a3d063b8_4_k_cu_974eb868_35104cute1_E


//--------------------- .text._ZN7cutlass13device_kernelINS_4conv6kernel13ConvUniversalINS1_16ConvProblemShapeILNS1_8OperatorE1ELi2EEENS1_10collective14CollectiveConvINS1_46MainloopSm90TmaGmmaWarpSpecializedImplicitGemmILS5_1ELi18ELi2EN4cute5tupleIJNSA_1CILi2EEENSC_ILi1EEESE_EEENS1_36KernelImplicitTmaWarpSpecializedSm90ELi1EEENSB_IJNSC_ILi64EEENSC_ILi128EEENSB_IJNSC_ILi32EEEEEEEEENS_10bfloat16_tESN_NSA_8TiledMMAINSA_8MMA_AtomIJNSA_4SM904GMMA28MMA_64x128x16_F32BF16BF16_SSILNSR_5MajorE0ELST_1ELNSR_7ScaleInE1ELSU_1EEEEEENSA_6LayoutINSB_IJSE_SE_SE_EEENSB_IJNSC_ILi0EEESZ_SZ_EEEEENSB_IJNSA_10UnderscoreES12_S12_EEEEENS7_6detail26Sm90ImplicitGemmTileTraitsINSA_20SM90_TMA_LOAD_IM2COLENSA_14ComposedLayoutINSA_7SwizzleILi2ELi4ELi3EEENSA_18smem_ptr_flag_bitsILi16EEENSX_INSB_IJNSB_IJNSC_ILi8EEES1D_EEENSB_IJSK_SE_EEENSB_IJSE_NSC_ILi18EEEEEEEEENSB_IJNSB_IJSK_NSC_ILi256EEEEEENSB_IJSE_SZ_EEENSB_IJSZ_NSC_ILi2048EEEEEEEEEEEEEvEENS16_INSA_23SM90_TMA_LOAD_MULTICASTENS18_INS19_ILi3ELi4ELi3EEES1C_NSX_INSB_IJNSB_IJSI_SD_EEENSB_IJS1D_NSC_ILi4EEEEEES1H_EEENSB_IJNSB_IJSE_S1M_EEENSB_IJSI_NSC_ILi512EEEEEENSB_IJSZ_NSC_ILi4096EEEEEEEEEEEEEvEEEENS_8epilogue10collective6detail29Sm90TmaWarpSpecializedAdapterINS29_15DefaultEpilogueISN_NSB_IJNSB_IJlllEEESE_SZ_EEES2E_NS28_6thread17LinearCombinationISN_Li1EffLNS2F_9ScaleType4KindE0ELNS_15FloatRoundStyleE2ESN_EENS_4gemm15EpilogueDefaultEEEEEvvEEEEvNT_6ParamsE --------------------------
	.section	.text._ZN7cutlass13device_kernelINS_4conv6kernel13ConvUniversalINS1_16ConvProblemShapeILNS1_8OperatorE1ELi2EEENS1_10collective14CollectiveConvINS1_46MainloopSm90TmaGmmaWarpSpecializedImplicitGemmILS5_1ELi18ELi2EN4cute5tupleIJNSA_1CILi2EEENSC_ILi1EEESE_EEENS1_36KernelImplicitTmaWarpSpecializedSm90ELi1EEENSB_IJNSC_ILi64EEENSC_ILi128EEENSB_IJNSC_ILi32EEEEEEEEENS_10bfloat16_tESN_NSA_8TiledMMAINSA_8MMA_AtomIJNSA_4SM904GMMA28MMA_64x128x16_F32BF16BF16_SSILNSR_5MajorE0ELST_1ELNSR_7ScaleInE1ELSU_1EEEEEENSA_6LayoutINSB_IJSE_SE_SE_EEENSB_IJNSC_ILi0EEESZ_SZ_EEEEENSB_IJNSA_10UnderscoreES12_S12_EEEEENS7_6detail26Sm90ImplicitGemmTileTraitsINSA_20SM90_TMA_LOAD_IM2COLENSA_14ComposedLayoutINSA_7SwizzleILi2ELi4ELi3EEENSA_18smem_ptr_flag_bitsILi16EEENSX_INSB_IJNSB_IJNSC_ILi8EEES1D_EEENSB_IJSK_SE_EEENSB_IJSE_NSC_ILi18EEEEEEEEENSB_IJNSB_IJSK_NSC_ILi256EEEEEENSB_IJSE_SZ_EEENSB_IJSZ_NSC_ILi2048EEEEEEEEEEEEEvEENS16_INSA_23SM90_TMA_LOAD_MULTICASTENS18_INS19_ILi3ELi4ELi3EEES1C_NSX_INSB_IJNSB_IJSI_SD_EEENSB_IJS1D_NSC_ILi4EEEEEES1H_EEENSB_IJNSB_IJSE_S1M_EEENSB_IJSI_NSC_ILi512EEEEEENSB_IJSZ_NSC_ILi4096EEEEEEEEEEEEEvEEEENS_8epilogue10collective6detail29Sm90TmaWarpSpecializedAdapterINS29_15DefaultEpilogueISN_NSB_IJNSB_IJlllEEESE_SZ_EEES2E_NS28_6thread17LinearCombinationISN_Li1EffLNS2F_9ScaleType4KindE0ELNS_15FloatRoundStyleE2ESN_EENS_4gemm15EpilogueDefaultEEEEEvvEEEEvNT_6ParamsE,"ax",@progbits
	.align	128
.text._ZN7cutlass13device_kernelINS_4conv6kernel13ConvUniversalINS1_16ConvProblemShapeILNS1_8OperatorE1ELi2EEENS1_10collective14CollectiveConvINS1_46MainloopSm90TmaGmmaWarpSpecializedImplicitGemmILS5_1ELi18ELi2EN4cute5tupleIJNSA_1CILi2EEENSC_ILi1EEESE_EEENS1_36KernelImplicitTmaWarpSpecializedSm90ELi1EEENSB_IJNSC_ILi64EEENSC_ILi128EEENSB_IJNSC_ILi32EEEEEEEEENS_10bfloat16_tESN_NSA_8TiledMMAINSA_8MMA_AtomIJNSA_4SM904GMMA28MMA_64x128x16_F32BF16BF16_SSILNSR_5MajorE0ELST_1ELNSR_7ScaleInE1ELSU_1EEEEEENSA_6LayoutINSB_IJSE_SE_SE_EEENSB_IJNSC_ILi0EEESZ_SZ_EEEEENSB_IJNSA_10UnderscoreES12_S12_EEEEENS7_6detail26Sm90ImplicitGemmTileTraitsINSA_20SM90_TMA_LOAD_IM2COLENSA_14ComposedLayoutINSA_7SwizzleILi2ELi4ELi3EEENSA_18smem_ptr_flag_bitsILi16EEENSX_INSB_IJNSB_IJNSC_ILi8EEES1D_EEENSB_IJSK_SE_EEENSB_IJSE_NSC_ILi18EEEEEEEEENSB_IJNSB_IJSK_NSC_ILi256EEEEEENSB_IJSE_SZ_EEENSB_IJSZ_NSC_ILi2048EEEEEEEEEEEEEvEENS16_INSA_23SM90_TMA_LOAD_MULTICASTENS18_INS19_ILi3ELi4ELi3EEES1C_NSX_INSB_IJNSB_IJSI_SD_EEENSB_IJS1D_NSC_ILi4EEEEEES1H_EEENSB_IJNSB_IJSE_S1M_EEENSB_IJSI_NSC_ILi512EEEEEENSB_IJSZ_NSC_ILi4096EEEEEEEEEEEEEvEEEENS_8epilogue10collective6detail29Sm90TmaWarpSpecializedAdapterINS29_15DefaultEpilogueISN_NSB_IJNSB_IJlllEEESE_SZ_EEES2E_NS28_6thread17LinearCombinationISN_Li1EffLNS2F_9ScaleType4KindE0ELNS_15FloatRoundStyleE2ESN_EENS_4gemm15EpilogueDefaultEEEEEvvEEEEvNT_6ParamsE:
        .type           _ZN7cutlass13device_kernelINS_4conv6kernel13ConvUniversalINS1_16ConvProblemShapeILNS1_8OperatorE1ELi2EEENS1_10collective14CollectiveConvINS1_46MainloopSm90TmaGmmaWarpSpecializedImplicitGemmILS5_1ELi18ELi2EN4cute5tupleIJNSA_1CILi2EEENSC_ILi1EEESE_EEENS1_36KernelImplicitTmaWarpSpecializedSm90ELi1EEENSB_IJNSC_ILi64EEENSC_ILi128EEENSB_IJNSC_ILi32EEEEEEEEENS_10bfloat16_tESN_NSA_8TiledMMAINSA_8MMA_AtomIJNSA_4SM904GMMA28MMA_64x128x16_F32BF16BF16_SSILNSR_5MajorE0ELST_1ELNSR_7ScaleInE1ELSU_1EEEEEENSA_6LayoutINSB_IJSE_SE_SE_EEENSB_IJNSC_ILi0EEESZ_SZ_EEEEENSB_IJNSA_10UnderscoreES12_S12_EEEEENS7_6detail26Sm90ImplicitGemmTileTraitsINSA_20SM90_TMA_LOAD_IM2COLENSA_14ComposedLayoutINSA_7SwizzleILi2ELi4ELi3EEENSA_18smem_ptr_flag_bitsILi16EEENSX_INSB_IJNSB_IJNSC_ILi8EEES1D_EEENSB_IJSK_SE_EEENSB_IJSE_NSC_ILi18EEEEEEEEENSB_IJNSB_IJSK_NSC_ILi256EEEEEENSB_IJSE_SZ_EEENSB_IJSZ_NSC_ILi2048EEEEEEEEEEEEEvEENS16_INSA_23SM90_TMA_LOAD_MULTICASTENS18_INS19_ILi3ELi4ELi3EEES1C_NSX_INSB_IJNSB_IJSI_SD_EEENSB_IJS1D_NSC_ILi4EEEEEES1H_EEENSB_IJNSB_IJSE_S1M_EEENSB_IJSI_NSC_ILi512EEEEEENSB_IJSZ_NSC_ILi4096EEEEEEEEEEEEEvEEEENS_8epilogue10collective6detail29Sm90TmaWarpSpecializedAdapterINS29_15DefaultEpilogueISN_NSB_IJNSB_IJlllEEESE_SZ_EEES2E_NS28_6thread17LinearCombinationISN_Li1EffLNS2F_9ScaleType4KindE0ELNS_15FloatRoundStyleE2ESN_EENS_4gemm15EpilogueDefaultEEEEEvvEEEEvNT_6ParamsE,@function
        .size           _ZN7cutlass13device_kernelINS_4conv6kernel13ConvUniversalINS1_16ConvProblemShapeILNS1_8OperatorE1ELi2EEENS1_10collective14CollectiveConvINS1_46MainloopSm90TmaGmmaWarpSpecializedImplicitGemmILS5_1ELi18ELi2EN4cute5tupleIJNSA_1CILi2EEENSC_ILi1EEESE_EEENS1_36KernelImplicitTmaWarpSpecializedSm90ELi1EEENSB_IJNSC_ILi64EEENSC_ILi128EEENSB_IJNSC_ILi32EEEEEEEEENS_10bfloat16_tESN_NSA_8TiledMMAINSA_8MMA_AtomIJNSA_4SM904GMMA28MMA_64x128x16_F32BF16BF16_SSILNSR_5MajorE0ELST_1ELNSR_7ScaleInE1ELSU_1EEEEEENSA_6LayoutINSB_IJSE_SE_SE_EEENSB_IJNSC_ILi0EEESZ_SZ_EEEEENSB_IJNSA_10UnderscoreES12_S12_EEEEENS7_6detail26Sm90ImplicitGemmTileTraitsINSA_20SM90_TMA_LOAD_IM2COLENSA_14ComposedLayoutINSA_7SwizzleILi2ELi4ELi3EEENSA_18smem_ptr_flag_bitsILi16EEENSX_INSB_IJNSB_IJNSC_ILi8EEES1D_EEENSB_IJSK_SE_EEENSB_IJSE_NSC_ILi18EEEEEEEEENSB_IJNSB_IJSK_NSC_ILi256EEEEEENSB_IJSE_SZ_EEENSB_IJSZ_NSC_ILi2048EEEEEEEEEEEEEvEENS16_INSA_23SM90_TMA_LOAD_MULTICASTENS18_INS19_ILi3ELi4ELi3EEES1C_NSX_INSB_IJNSB_IJSI_SD_EEENSB_IJS1D_NSC_ILi4EEEEEES1H_EEENSB_IJNSB_IJSE_S1M_EEENSB_IJSI_NSC_ILi512EEEEEENSB_IJSZ_NSC_ILi4096EEEEEEEEEEEEEvEEEENS_8epilogue10collective6detail29Sm90TmaWarpSpecializedAdapterINS29_15DefaultEpilogueISN_NSB_IJNSB_IJlllEEESE_SZ_EEES2E_NS28_6thread17LinearCombinationISN_Li1EffLNS2F_9ScaleType4KindE0ELNS_15FloatRoundStyleE2ESN_EENS_4gemm15EpilogueDefaultEEEEEvvEEEEvNT_6ParamsE,(.L_x_178 - _ZN7cutlass13device_kernelINS_4conv6kernel13ConvUniversalINS1_16ConvProblemShapeILNS1_8OperatorE1ELi2EEENS1_10collective14CollectiveConvINS1_46MainloopSm90TmaGmmaWarpSpecializedImplicitGemmILS5_1ELi18ELi2EN4cute5tupleIJNSA_1CILi2EEENSC_ILi1EEESE_EEENS1_36KernelImplicitTmaWarpSpecializedSm90ELi1EEENSB_IJNSC_ILi64EEENSC_ILi128EEENSB_IJNSC_ILi32EEEEEEEEENS_10bfloat16_tESN_NSA_8TiledMMAINSA_8MMA_AtomIJNSA_4SM904GMMA28MMA_64x128x16_F32BF16BF16_SSILNSR_5MajorE0ELST_1ELNSR_7ScaleInE1ELSU_1EEEEEENSA_6LayoutINSB_IJSE_SE_SE_EEENSB_IJNSC_ILi0EEESZ_SZ_EEEEENSB_IJNSA_10UnderscoreES12_S12_EEEEENS7_6detail26Sm90ImplicitGemmTileTraitsINSA_20SM90_TMA_LOAD_IM2COLENSA_14ComposedLayoutINSA_7SwizzleILi2ELi4ELi3EEENSA_18smem_ptr_flag_bitsILi16EEENSX_INSB_IJNSB_IJNSC_ILi8EEES1D_EEENSB_IJSK_SE_EEENSB_IJSE_NSC_ILi18EEEEEEEEENSB_IJNSB_IJSK_NSC_ILi256EEEEEENSB_IJSE_SZ_EEENSB_IJSZ_NSC_ILi2048EEEEEEEEEEEEEvEENS16_INSA_23SM90_TMA_LOAD_MULTICASTENS18_INS19_ILi3ELi4ELi3EEES1C_NSX_INSB_IJNSB_IJSI_SD_EEENSB_IJS1D_NSC_ILi4EEEEEES1H_EEENSB_IJNSB_IJSE_S1M_EEENSB_IJSI_NSC_ILi512EEEEEENSB_IJSZ_NSC_ILi4096EEEEEEEEEEEEEvEEEENS_8epilogue10collective6detail29Sm90TmaWarpSpecializedAdapterINS29_15DefaultEpilogueISN_NSB_IJNSB_IJlllEEESE_SZ_EEES2E_NS28_6thread17LinearCombinationISN_Li1EffLNS2F_9ScaleType4KindE0ELNS_15FloatRoundStyleE2ESN_EENS_4gemm15EpilogueDefaultEEEEEvvEEEEvNT_6ParamsE)
        .other          _ZN7cutlass13device_kernelINS_4conv6kernel13ConvUniversalINS1_16ConvProblemShapeILNS1_8OperatorE1ELi2EEENS1_10collective14CollectiveConvINS1_46MainloopSm90TmaGmmaWarpSpecializedImplicitGemmILS5_1ELi18ELi2EN4cute5tupleIJNSA_1CILi2EEENSC_ILi1EEESE_EEENS1_36KernelImplicitTmaWarpSpecializedSm90ELi1EEENSB_IJNSC_ILi64EEENSC_ILi128EEENSB_IJNSC_ILi32EEEEEEEEENS_10bfloat16_tESN_NSA_8TiledMMAINSA_8MMA_AtomIJNSA_4SM904GMMA28MMA_64x128x16_F32BF16BF16_SSILNSR_5MajorE0ELST_1ELNSR_7ScaleInE1ELSU_1EEEEEENSA_6LayoutINSB_IJSE_SE_SE_EEENSB_IJNSC_ILi0EEESZ_SZ_EEEEENSB_IJNSA_10UnderscoreES12_S12_EEEEENS7_6detail26Sm90ImplicitGemmTileTraitsINSA_20SM90_TMA_LOAD_IM2COLENSA_14ComposedLayoutINSA_7SwizzleILi2ELi4ELi3EEENSA_18smem_ptr_flag_bitsILi16EEENSX_INSB_IJNSB_IJNSC_ILi8EEES1D_EEENSB_IJSK_SE_EEENSB_IJSE_NSC_ILi18EEEEEEEEENSB_IJNSB_IJSK_NSC_ILi256EEEEEENSB_IJSE_SZ_EEENSB_IJSZ_NSC_ILi2048EEEEEEEEEEEEEvEENS16_INSA_23SM90_TMA_LOAD_MULTICASTENS18_INS19_ILi3ELi4ELi3EEES1C_NSX_INSB_IJNSB_IJSI_SD_EEENSB_IJS1D_NSC_ILi4EEEEEES1H_EEENSB_IJNSB_IJSE_S1M_EEENSB_IJSI_NSC_ILi512EEEEEENSB_IJSZ_NSC_ILi4096EEEEEEEEEEEEEvEEEENS_8epilogue10collective6detail29Sm90TmaWarpSpecializedAdapterINS29_15DefaultEpilogueISN_NSB_IJNSB_IJlllEEESE_SZ_EEES2E_NS28_6thread17LinearCombinationISN_Li1EffLNS2F_9ScaleType4KindE0ELNS_15FloatRoundStyleE2ESN_EENS_4gemm15EpilogueDefaultEEEEEvvEEEEvNT_6ParamsE,@"STO_CUDA_ENTRY STV_DEFAULT"
_ZN7cutlass13device_kernelINS_4conv6kernel13ConvUniversalINS1_16ConvProblemShapeILNS1_8OperatorE1ELi2EEENS1_10collective14CollectiveConvINS1_46MainloopSm90TmaGmmaWarpSpecializedImplicitGemmILS5_1ELi18ELi2EN4cute5tupleIJNSA_1CILi2EEENSC_ILi1EEESE_EEENS1_36KernelImplicitTmaWarpSpecializedSm90ELi1EEENSB_IJNSC_ILi64EEENSC_ILi128EEENSB_IJNSC_ILi32EEEEEEEEENS_10bfloat16_tESN_NSA_8TiledMMAINSA_8MMA_AtomIJNSA_4SM904GMMA28MMA_64x128x16_F32BF16BF16_SSILNSR_5MajorE0ELST_1ELNSR_7ScaleInE1ELSU_1EEEEEENSA_6LayoutINSB_IJSE_SE_SE_EEENSB_IJNSC_ILi0EEESZ_SZ_EEEEENSB_IJNSA_10UnderscoreES12_S12_EEEEENS7_6detail26Sm90ImplicitGemmTileTraitsINSA_20SM90_TMA_LOAD_IM2COLENSA_14ComposedLayoutINSA_7SwizzleILi2ELi4ELi3EEENSA_18smem_ptr_flag_bitsILi16EEENSX_INSB_IJNSB_IJNSC_ILi8EEES1D_EEENSB_IJSK_SE_EEENSB_IJSE_NSC_ILi18EEEEEEEEENSB_IJNSB_IJSK_NSC_ILi256EEEEEENSB_IJSE_SZ_EEENSB_IJSZ_NSC_ILi2048EEEEEEEEEEEEEvEENS16_INSA_23SM90_TMA_LOAD_MULTICASTENS18_INS19_ILi3ELi4ELi3EEES1C_NSX_INSB_IJNSB_IJSI_SD_EEENSB_IJS1D_NSC_ILi4EEEEEES1H_EEENSB_IJNSB_IJSE_S1M_EEENSB_IJSI_NSC_ILi512EEEEEENSB_IJSZ_NSC_ILi4096EEEEEEEEEEEEEvEEEENS_8epilogue10collective6detail29Sm90TmaWarpSpecializedAdapterINS29_15DefaultEpilogueISN_NSB_IJNSB_IJlllEEESE_SZ_EEES2E_NS28_6thread17LinearCombinationISN_Li1EffLNS2F_9ScaleType4KindE0ELNS_15FloatRoundStyleE2ESN_EENS_4gemm15EpilogueDefaultEEEEEvvEEEEvNT_6ParamsE:
[----:B------:R-:W-:Y:S01]  /*0000*/  LDC R1, c[0x0][0x28] ;  /* 0x00000a00ff017b82 */ /* 0x000fe20000000800 */
[----:B------:R-:W0:Y:S01]  /*0010*/  S2R R10, SR_TID.X ;  /* 0x00000000000a7919 */ /* 0x000e220000002100 */
[----:B------:R-:W-:Y:S01]  /*0020*/  ELECT P0, URZ, PT ;  /* 0x00000000003f782f */ /* 0x000fe20003800000 */
[----:B------:R-:W-:Y:S01]  /*0030*/  BSSY B0, `(.L_x_0) ;  /* 0x0000010000007945 */ /* 0x000fe20003800000 */
[----:B------:R-:W1:Y:S01]  /*0040*/  S2R R11, SR_CTAID.X ;  /* 0x00000000000b7919 */ /* 0x000e620000002500 */
[--C-:B0-----:R-:W-:Y:S02]  /*0050*/  SHF.R.U32.HI R0, RZ, 0x5, R10.reuse ;  /* 0x00000005ff007819 */ /* 0x101fe4000001160a */
[----:B------:R-:W-:-:S03]  /*0060*/  SHF.R.U32.HI R3, RZ, 0x7, R10 ;  /* 0x00000007ff037819 */ /* 0x000fc6000001160a */
[----:B------:R-:W0:Y:S04]  /*0070*/  SHFL.IDX PT, R2, R0, RZ, 0x1f ;  /* 0x00001fff00027589 */ /* 0x000e2800000e0000 */
[----:B------:R2:W3:Y:S01]  /*0080*/  SHFL.IDX PT, R9, R3, RZ, 0x1f ;  /* 0x00001fff03097589 */ /* 0x0004e200000e0000 */
[----:B0-----:R-:W-:-:S13]  /*0090*/  ISETP.NE.OR P0, PT, R2, RZ, !P0 ;  /* 0x000000ff0200720c */ /* 0x001fda0004705670 */
[----:B-123--:R-:W-:Y:S05]  /*00a0*/  @P0 BRA `(.L_x_1) ;  /* 0x0000000000200947 */ /* 0x00efea0003800000 */
[----:B------:R-:W-:Y:S02]  /*00b0*/  ULDC.64 UR4, c[0x0][0x198] ;  /* 0x0000660000047ab9 */ /* 0x000fe40000000a00 */
[----:B------:R-:W-:Y:S02]  /*00c0*/  UIADD3 UR6, UP0, UR4, 0xf0, URZ ;  /* 0x000000f004067890 */ /* 0x000fe4000ff1e03f */
[----:B------:R-:W-:Y:S02]  /*00d0*/  UIADD3 UR4, UP1, UR4, 0x1f0, URZ ;  /* 0x000001f004047890 */ /* 0x000fe4000ff3e03f */
[----:B------:R-:W-:Y:S02]  /*00e0*/  UIADD3.X UR7, URZ, UR5, URZ, UP0, !UPT ;  /* 0x000000053f077290 */ /* 0x000fe400087fe43f */
[----:B------:R-:W-:-:S07]  /*00f0*/  UIADD3.X UR5, URZ, UR5, URZ, UP1, !UPT ;  /* 0x000000053f057290 */ /* 0x000fce0008ffe43f */
[----:B------:R0:W-:Y:S02]  /*0100*/  UTMACCTL.PF [UR6] ;  /* 0x00000000060079b9 */ /* 0x0001e40008040000 */
[----:B------:R0:W-:Y:S02]  /*0110*/  UTMACCTL.PF [UR4] ;  /* 0x00000000040079b9 */ /* 0x0001e40008040000 */
[----:B0-----:R-:W-:Y:S01]  /*0120*/  NOP ;  /* 0x0000000000007918 */ /* 0x001fe20000000000 */
.L_x_1:
[----:B------:R-:W-:Y:S05]  /*0130*/  BSYNC B0 ;  /* 0x0000000000007941 */ /* 0x000fea0003800000 */
.L_x_0:
[----:B------:R-:W0:Y:S01]  /*0140*/  SHFL.IDX PT, R0, R0, RZ, 0x1f ;  /* 0x00001fff00007589 */ /* 0x000e2200000e0000 */
[----:B------:R-:W-:Y:S02]  /*0150*/  SHF.R.S32.HI R3, RZ, 0x1f, R10 ;  /* 0x0000001fff037819 */ /* 0x000fe4000001140a */
[----:B------:R-:W-:Y:S01]  /*0160*/  I2FP.F32.U32 R6, R11 ;  /* 0x0000000b00067245 */ /* 0x000fe20000201000 */
[----:B------:R-:W1:Y:S01]  /*0170*/  S2R R12, SR_CTAID.Y ;  /* 0x00000000000c7919 */ /* 0x000e620000002600 */
[----:B------:R-:W-:-:S04]  /*0180*/  LEA.HI R3, R3, R10, RZ, 0x7 ;  /* 0x0000000a03037211 */ /* 0x000fc800078f38ff */
[----:B------:R-:W-:-:S05]  /*0190*/  LOP3.LUT R3, R3, 0xffffff80, RZ, 0xc0, !PT ;  /* 0xffffff8003037812 */ /* 0x000fca00078ec0ff */
[----:B------:R-:W-:-:S05]  /*01a0*/  IMAD.IADD R14, R10, 0x1, -R3 ;  /* 0x000000010a0e7824 */ /* 0x000fca00078e0a03 */
[----:B------:R-:W-:-:S04]  /*01b0*/  SHF.R.S32.HI R3, RZ, 0x1f, R14 ;  /* 0x0000001fff037819 */ /* 0x000fc8000001140e */
[----:B------:R-:W-:Y:S02]  /*01c0*/  LEA.HI R3, R3, R14, RZ, 0x3 ;  /* 0x0000000e03037211 */ /* 0x000fe400078f18ff */
[----:B0-----:R-:W-:Y:S02]  /*01d0*/  ISETP.NE.AND P0, PT, R0, RZ, PT ;  /* 0x000000ff0000720c */ /* 0x001fe40003f05270 */
[--C-:B------:R-:W-:Y:S02]  /*01e0*/  SHF.R.S32.HI R4, RZ, 0x3, R3.reuse ;  /* 0x00000003ff047819 */ /* 0x100fe40000011403 */
[----:B------:R-:W-:Y:S02]  /*01f0*/  SHF.R.S32.HI R3, RZ, 0x1f, R3 ;  /* 0x0000001fff037819 */ /* 0x000fe40000011403 */
[----:B------:R-:W-:-:S07]  /*0200*/  SHF.R.S32.HI R5, RZ, 0x1f, R0 ;  /* 0x0000001fff057819 */ /* 0x000fce0000011400 */
[----:B-1----:R-:W-:Y:S05]  /*0210*/  @P0 BRA `(.L_x_2) ;  /* 0x0000000000d40947 */ /* 0x002fea0003800000 */
[----:B------:R-:W-:Y:S01]  /*0220*/  ELECT P0, URZ, PT ;  /* 0x00000000003f782f */ /* 0x000fe20003800000 */
[----:B------:R-:W-:-:S12]  /*0230*/  BSSY B0, `(.L_x_2) ;  /* 0x0000033000007945 */ /* 0x000fd80003800000 */
[----:B------:R-:W-:Y:S05]  /*0240*/  @!P0 BRA `(.L_x_3) ;  /* 0x0000000000c48947 */ /* 0x000fea0003800000 */
[----:B------:R-:W0:Y:S01]  /*0250*/  S2UR UR8, SR_CgaCtaId ;  /* 0x00000000000879c3 */ /* 0x000e220000008800 */
[----:B------:R-:W-:Y:S01]  /*0260*/  UMOV UR4, 0x400 ;  /* 0x0000040000047882 */ /* 0x000fe20000000000 */
[----:B------:R-:W-:Y:S01]  /*0270*/  UMOV UR5, 0x1 ;  /* 0x0000000100057882 */ /* 0x000fe20000000000 */
[----:B------:R-:W-:Y:S02]  /*0280*/  UMOV UR6, 0x2 ;  /* 0x0000000200067882 */ /* 0x000fe40000000000 */
[----:B------:R-:W-:-:S04]  /*0290*/  UIADD3 UR6, -UR6, 0x100000, URZ ;  /* 0x0010000006067890 */ /* 0x000fc8000fffe13f */
[----:B------:R-:W-:Y:S02]  /*02a0*/  USHF.L.U32 UR7, UR6, 0xb, URZ ;  /* 0x0000000b06077899 */ /* 0x000fe4000800063f */
[----:B------:R-:W-:Y:S02]  /*02b0*/  USHF.L.U32 UR6, UR6, 0x1, URZ ;  /* 0x0000000106067899 */ /* 0x000fe4000800063f */
[----:B0-----:R-:W-:Y:S02]  /*02c0*/  ULEA UR8, UR8, UR4, 0x18 ;  /* 0x0000000408087291 */ /* 0x001fe4000f8ec03f */
[----:B------:R-:W-:-:S04]  /*02d0*/  UIADD3 UR4, -UR5, 0x100000, URZ ;  /* 0x0010000005047890 */ /* 0x000fc8000fffe13f */
[----:B------:R-:W-:Y:S02]  /*02e0*/  USHF.L.U32 UR5, UR4, 0xb, URZ ;  /* 0x0000000b04057899 */ /* 0x000fe4000800063f */
[----:B------:R-:W-:Y:S01]  /*02f0*/  USHF.L.U32 UR4, UR4, 0x1, URZ ;  /* 0x0000000104047899 */ /* 0x000fe2000800063f */
[----:B------:R-:W0:Y:S11]  /*0300*/  FENCE.VIEW.ASYNC.S ;  /* 0x00000000000073c6 */ /* 0x000e360000000000 */
[----:B0-----:R0:W1:Y:S01]  /*0310*/  SYNCS.EXCH.64 URZ, [UR8+0x36000], UR4 ;  /* 0x03600004083f75b2 */ /* 0x0010620008000100 */
[----:B------:R0:W2:Y:S01]  /*0320*/  SYNCS.EXCH.64 URZ, [UR8+0x36090], UR6 ;  /* 0x03609006083f75b2 */ /* 0x0000a20008000100 */
[----:B------:R0:W3:Y:S01]  /*0330*/  SYNCS.EXCH.64 URZ, [UR8+0x36008], UR4 ;  /* 0x03600804083f75b2 */ /* 0x0000e20008000100 */
[----:B------:R0:W4:Y:S01]  /*0340*/  SYNCS.EXCH.64 URZ, [UR8+0x36098], UR6 ;  /* 0x03609806083f75b2 */ /* 0x0001220008000100 */
[----:B------:R0:W0:Y:S01]  /*0350*/  SYNCS.EXCH.64 URZ, [UR8+0x36010], UR4 ;  /* 0x03601004083f75b2 */ /* 0x0000220008000100 */
        /* <DEDUP_REMOVED lines=31> */
[----:B-1234-:R-:W-:Y:S01]  /*0550*/  NOP ;  /* 0x0000000000007918 */ /* 0x01efe20000000000 */
.L_x_3:
[----:B0-----:R-:W-:Y:S05]  /*0560*/  BSYNC B0 ;  /* 0x0000000000007941 */ /* 0x001fea0003800000 */
.L_x_2:
[----:B------:R-:W-:Y:S01]  /*0570*/  ULDC UR4, c[0x0][0x150] ;  /* 0x0000540000047ab9 */ /* 0x000fe20000000800 */
[----:B------:R-:W-:Y:S01]  /*0580*/  LEA.HI R3, R3, R4, RZ, 0x2 ;  /* 0x0000000403037211 */ /* 0x000fe200078f10ff */
[----:B------:R-:W-:Y:S01]  /*0590*/  FMUL R6, R6, UR4 ;  /* 0x0000000406067c20 */ /* 0x000fe20008400000 */
[----:B------:R-:W-:Y:S01]  /*05a0*/  LEA.HI R5, R5, R0, RZ, 0x2 ;  /* 0x0000000005057211 */ /* 0x000fe200078f10ff */
[----:B------:R-:W-:Y:S01]  /*05b0*/  ULDC UR4, c[0x0][0x154] ;  /* 0x0000550000047ab9 */ /* 0x000fe20000000800 */
[----:B------:R-:W-:Y:S01]  /*05c0*/  LOP3.LUT R3, R3, 0xfffffffc, RZ, 0xc0, !PT ;  /* 0xfffffffc03037812 */ /* 0x000fe200078ec0ff */
[----:B------:R-:W0:Y:S01]  /*05d0*/  LDC R13, c[0x0][0x140] ;  /* 0x00005000ff0d7b82 */ /* 0x000e220000000800 */
[----:B------:R-:W-:Y:S01]  /*05e0*/  LOP3.LUT R5, R5, 0x3ffffffc, RZ, 0xc0, !PT ;  /* 0x3ffffffc05057812 */ /* 0x000fe200078ec0ff */
[----:B------:R-:W1:Y:S01]  /*05f0*/  F2I.U32.TRUNC.NTZ R6, R6 ;  /* 0x0000000600067305 */ /* 0x000e62000020f000 */
[----:B------:R-:W-:Y:S01]  /*0600*/  LOP3.LUT P0, RZ, R14, 0x7, RZ, 0xc0, !PT ;  /* 0x000000070eff7812 */ /* 0x000fe2000780c0ff */
[----:B------:R-:W-:Y:S01]  /*0610*/  IMAD.IADD R3, R4, 0x1, -R3 ;  /* 0x0000000104037824 */ /* 0x000fe200078e0a03 */
[----:B------:R-:W-:Y:S01]  /*0620*/  ISETP.NE.AND P3, PT, R9, 0x1, PT ;  /* 0x000000010900780c */ /* 0x000fe20003f65270 */
[----:B------:R-:W-:Y:S01]  /*0630*/  IMAD.IADD R0, R0, 0x1, -R5 ;  /* 0x0000000100007824 */ /* 0x000fe200078e0a05 */
[----:B------:R-:W-:Y:S01]  /*0640*/  I2FP.F32.U32 R5, R12 ;  /* 0x0000000c00057245 */ /* 0x000fe20000201000 */
[----:B------:R-:W-:Y:S01]  /*0650*/  NOP ;  /* 0x0000000000007918 */ /* 0x000fe20000000000 */
[----:B------:R-:W-:Y:S01]  /*0660*/  NOP ;  /* 0x0000000000007918 */ /* 0x000fe20000000000 */
[----:B------:R-:W-:-:S02]  /*0670*/  IMAD R4, R0, 0x4, R3 ;  /* 0x0000000400047824 */ /* 0x000fc400078e0203 */
[----:B------:R-:W-:Y:S01]  /*0680*/  FMUL R7, R5, UR4 ;  /* 0x0000000405077c20 */ /* 0x000fe20008400000 */
[----:B------:R-:W-:Y:S01]  /*0690*/  ULDC UR4, c[0x0][0x144] ;  /* 0x0000510000047ab9 */ /* 0x000fe20000000800 */
[C---:B------:R-:W-:Y:S01]  /*06a0*/  IMAD.SHL.U32 R5, R4.reuse, 0x4, RZ ;  /* 0x0000000404057824 */ /* 0x040fe200078e00ff */
[----:B------:R-:W-:Y:S01]  /*06b0*/  LEA.HI R0, R4, R4, RZ, 0x1 ;  /* 0x0000000404007211 */ /* 0x000fe200078f08ff */
[----:B-1----:R-:W-:Y:S02]  /*06c0*/  IMAD.MOV R8, RZ, RZ, -R6 ;  /* 0x000000ffff087224 */ /* 0x002fe400078e0a06 */
[----:B------:R-:W1:Y:S01]  /*06d0*/  F2I.U32.TRUNC.NTZ R7, R7 ;  /* 0x0000000700077305 */ /* 0x000e62000020f000 */
[----:B------:R-:W-:Y:S01]  /*06e0*/  LOP3.LUT R3, R0, 0xfffffffe, RZ, 0xc0, !PT ;  /* 0xfffffffe00037812 */ /* 0x000fe200078ec0ff */
[----:B------:R-:W-:Y:S01]  /*06f0*/  IMAD R0, R8, UR4, R11 ;  /* 0x0000000408007c24 */ /* 0x000fe2000f8e020b */
[----:B------:R-:W-:-:S03]  /*0700*/  ULDC UR4, c[0x0][0x148] ;  /* 0x0000520000047ab9 */ /* 0x000fc60000000800 */
[----:B------:R-:W-:Y:S01]  /*0710*/  IMAD.IADD R3, R4, 0x1, -R3 ;  /* 0x0000000104037824 */ /* 0x000fe200078e0a03 */
[----:B0-----:R-:W-:-:S04]  /*0720*/  ISETP.EQ.U32.AND P1, PT, R13, 0x1, PT ;  /* 0x000000010d00780c */ /* 0x001fc80003f22070 */
[----:B------:R-:W-:Y:S02]  /*0730*/  ISETP.NE.AND P4, PT, R3, R0, PT ;  /* 0x000000000300720c */ /* 0x000fe40003f85270 */
[----:B------:R-:W-:Y:S01]  /*0740*/  SHF.R.S32.HI R3, RZ, 0x1f, R2 ;  /* 0x0000001fff037819 */ /* 0x000fe20000011402 */
[----:B-1----:R-:W-:-:S03]  /*0750*/  IMAD.MOV R15, RZ, RZ, -R7 ;  /* 0x000000ffff0f7224 */ /* 0x002fc600078e0a07 */
[----:B------:R-:W-:Y:S02]  /*0760*/  LEA.HI R0, R3, R2, RZ, 0x2 ;  /* 0x0000000203007211 */ /* 0x000fe400078f10ff */
[----:B------:R-:W-:Y:S01]  /*0770*/  LOP3.LUT R3, R4, 0xc, R5, 0x78, !PT ;  /* 0x0000000c04037812 */ /* 0x000fe200078e7805 */
[----:B------:R-:W-:Y:S01]  /*0780*/  IMAD R7, R15, UR4, R12 ;  /* 0x000000040f077c24 */ /* 0x000fe2000f8e020c */
[----:B------:R-:W-:Y:S02]  /*0790*/  LOP3.LUT R5, R0, 0xfffffffc, RZ, 0xc0, !PT ;  /* 0xfffffffc00057812 */ /* 0x000fe400078ec0ff */
[C---:B------:R-:W-:Y:S02]  /*07a0*/  ISETP.LT.U32.AND P0, PT, R3.reuse, 0x2, !P0 ;  /* 0x000000020300780c */ /* 0x040fe40004701070 */
[----:B------:R-:W-:Y:S01]  /*07b0*/  @P4 LEA.HI R0, R3, R3, RZ, 0x1 ;  /* 0x0000000303004211 */ /* 0x000fe200078f08ff */
[----:B------:R-:W-:Y:S02]  /*07c0*/  IMAD.IADD R8, R2, 0x1, -R5 ;  /* 0x0000000102087824 */ /* 0x000fe400078e0a05 */
[----:B------:R-:W-:Y:S01]  /*07d0*/  IMAD.MOV.U32 R5, RZ, RZ, 0x1 ;  /* 0x00000001ff057424 */ /* 0x000fe200078e00ff */
[----:B------:R-:W-:-:S02]  /*07e0*/  @P4 SHF.R.S32.HI R0, RZ, 0x1, R0 ;  /* 0x00000001ff004819 */ /* 0x000fc40000011400 */
[----:B------:R-:W-:Y:S02]  /*07f0*/  LOP3.LUT P2, RZ, R9, R8, RZ, 0xfc, !PT ;  /* 0x0000000809ff7212 */ /* 0x000fe4000784fcff */
[----:B------:R-:W-:Y:S02]  /*0800*/  @P4 ISETP.NE.AND P5, PT, R0, R7, PT ;  /* 0x000000070000420c */ /* 0x000fe40003fa5270 */
[----:B------:R-:W-:Y:S02]  /*0810*/  SEL R4, RZ, 0x1, P2 ;  /* 0x00000001ff047807 */ /* 0x000fe40001000000 */
[----:B------:R-:W-:Y:S02]  /*0820*/  SEL R0, RZ, 0x1, !P0 ;  /* 0x00000001ff007807 */ /* 0x000fe40004000000 */
[----:B------:R-:W-:Y:S02]  /*0830*/  @P4 SEL R5, RZ, 0x1, P5 ;  /* 0x00000001ff054807 */ /* 0x000fe40002800000 */
[----:B------:R-:W-:-:S02]  /*0840*/  SEL R4, R4, 0x2, P3 ;  /* 0x0000000204047807 */ /* 0x000fc40001800000 */
[----:B------:R-:W-:Y:S01]  /*0850*/  LOP3.LUT R5, R5, R0, RZ, 0xc0, !PT ;  /* 0x0000000005057212 */ /* 0x000fe200078ec0ff */
[----:B------:R-:W-:Y:S06]  /*0860*/  @!P1 BRA `(.L_x_4) ;  /* 0x0000000000089947 */ /* 0x000fec0003800000 */
[----:B------:R-:W-:Y:S01]  /*0870*/  UCGABAR_ARV ;  /* 0x00000000000079c7 */ /* 0x000fe20008000000 */
[----:B------:R-:W-:Y:S05]  /*0880*/  BRA `(.L_x_5) ;  /* 0x0000000000047947 */ /* 0x000fea0003800000 */
.L_x_4:
[----:B------:R-:W-:Y:S01]  /*0890*/  NOP ;  /* 0x0000000000007918 */ /* 0x000fe20000000000 */
.L_x_5:
[----:B------:R-:W-:Y:S01]  /*08a0*/  ULDC.64 UR4, c[0x0][0x598] ;  /* 0x0001660000047ab9 */ /* 0x000fe20000000a00 */
[----:B------:R-:W-:Y:S01]  /*08b0*/  ULDC.64 UR12, c[0x0][0x208] ;  /* 0x00008200000c7ab9 */ /* 0x000fe20000000a00 */
[----:B------:R-:W-:-:S04]  /*08c0*/  ISETP.NE.U32.AND P0, PT, RZ, UR4, PT ;  /* 0x00000004ff007c0c */ /* 0x000fc8000bf05070 */
[----:B------:R-:W-:-:S13]  /*08d0*/  ISETP.NE.AND.EX P0, PT, RZ, UR5, PT, P0 ;  /* 0x00000005ff007c0c */ /* 0x000fda000bf05300 */
[----:B------:R-:W-:Y:S05]  /*08e0*/  @!P0 BRA `(.L_x_6) ;  /* 0x00000000001c8947 */ /* 0x000fea0003800000 */
[----:B------:R-:W0:Y:S02]  /*08f0*/  LDC.64 R6, c[0x0][0x598] ;  /* 0x00016600ff067b82 */ /* 0x000e240000000a00 */
[----:B0-----:R-:W2:Y:S02]  /*0900*/  LDG.E.64 R6, desc[UR12][R6.64] ;  /* 0x0000000c06067981 */ /* 0x001ea4000c1e1b00 */
[----:B--2---:R-:W-:-:S04]  /*0910*/  ISETP.NE.U32.AND P0, PT, R6, RZ, PT ;  /* 0x000000ff0600720c */ /* 0x004fc80003f05070 */
[----:B------:R-:W-:-:S13]  /*0920*/  ISETP.NE.AND.EX P0, PT, R7, RZ, PT, P0 ;  /* 0x000000ff0700720c */ /* 0x000fda0003f05300 */
[----:B------:R-:W-:Y:S05]  /*0930*/  @!P0 BRA `(.L_x_6) ;  /* 0x0000000000088947 */ /* 0x000fea0003800000 */
[----:B------:R0:W5:Y:S01]  /*0940*/  LD.E R0, desc[UR12][R6.64] ;  /* 0x0000000c06007980 */ /* 0x000162000c101900 */
[----:B------:R-:W-:Y:S05]  /*0950*/  BRA `(.L_x_7) ;  /* 0x0000000000207947 */ /* 0x000fea0003800000 */
.L_x_6:
[----:B------:R-:W-:Y:S02]  /*0960*/  ULDC.64 UR4, c[0x0][0x588] ;  /* 0x0001620000047ab9 */ /* 0x000fe40000000a00 */
[----:B------:R-:W-:-:S04]  /*0970*/  ISETP.NE.U32.AND P0, PT, RZ, UR4, PT ;  /* 0x00000004ff007c0c */ /* 0x000fc8000bf05070 */
[----:B------:R-:W-:-:S13]  /*0980*/  ISETP.NE.AND.EX P0, PT, RZ, UR5, PT, P0 ;  /* 0x00000005ff007c0c */ /* 0x000fda000bf05300 */
[----:B------:R-:W-:Y:S05]  /*0990*/  @!P0 BRA `(.L_x_8) ;  /* 0x00000000000c8947 */ /* 0x000fea0003800000 */
[----:B------:R-:W0:Y:S02]  /*09a0*/  LDC.64 R6, c[0x0][0x588] ;  /* 0x00016200ff067b82 */ /* 0x000e240000000a00 */
[----:B0-----:R1:W5:Y:S01]  /*09b0*/  LDG.E R0, desc[UR12][R6.64] ;  /* 0x0000000c06007981 */ /* 0x001362000c1e1900 */
[----:B------:R-:W-:Y:S05]  /*09c0*/  BRA `(.L_x_7) ;  /* 0x0000000000047947 */ /* 0x000fea0003800000 */
.L_x_8:
[----:B------:R-:W2:Y:S02]  /*09d0*/  LDC R0, c[0x0][0x580] ;  /* 0x00016000ff007b82 */ /* 0x000ea40000000800 */
.L_x_7:
[----:B------:R-:W-:Y:S02]  /*09e0*/  ULDC.64 UR4, c[0x0][0x5a0] ;  /* 0x0001680000047ab9 */ /* 0x000fe40000000a00 */
[----:B------:R-:W-:-:S04]  /*09f0*/  ISETP.NE.U32.AND P0, PT, RZ, UR4, PT ;  /* 0x00000004ff007c0c */ /* 0x000fc8000bf05070 */
[----:B------:R-:W-:-:S13]  /*0a00*/  ISETP.NE.AND.EX P0, PT, RZ, UR5, PT, P0 ;  /* 0x00000005ff007c0c */ /* 0x000fda000bf05300 */
[----:B------:R-:W-:Y:S05]  /*0a10*/  @!P0 BRA `(.L_x_9) ;  /* 0x00000000001c8947 */ /* 0x000fea0003800000 */
[----:B01----:R-:W0:Y:S02]  /*0a20*/  LDC.64 R6, c[0x0][0x5a0] ;  /* 0x00016800ff067b82 */ /* 0x003e240000000a00 */
[----:B0-----:R-:W3:Y:S02]  /*0a30*/  LDG.E.64 R6, desc[UR12][R6.64] ;  /* 0x0000000c06067981 */ /* 0x001ee4000c1e1b00 */
[----:B---3--:R-:W-:-:S04]  /*0a40*/  ISETP.NE.U32.AND P0, PT, R6, RZ, PT ;  /* 0x000000ff0600720c */ /* 0x008fc80003f05070 */
[----:B------:R-:W-:-:S13]  /*0a50*/  ISETP.NE.AND.EX P0, PT, R7, RZ, PT, P0 ;  /* 0x000000ff0700720c */ /* 0x000fda0003f05300 */
[----:B------:R-:W-:Y:S05]  /*0a60*/  @!P0 BRA `(.L_x_9) ;  /* 0x0000000000088947 */ /* 0x000fea0003800000 */
[----:B------:R0:W5:Y:S01]  /*0a70*/  LD.E R2, desc[UR12][R6.64] ;  /* 0x0000000c06027980 */ /* 0x000162000c101900 */
[----:B------:R-:W-:Y:S05]  /*0a80*/  BRA `(.L_x_10) ;  /* 0x0000000000207947 */ /* 0x000fea0003800000 */
.L_x_9:
[----:B------:R-:W-:Y:S02]  /*0a90*/  ULDC.64 UR4, c[0x0][0x590] ;  /* 0x0001640000047ab9 */ /* 0x000fe40000000a00 */
[----:B------:R-:W-:-:S04]  /*0aa0*/  ISETP.NE.U32.AND P0, PT, RZ, UR4, PT ;  /* 0x00000004ff007c0c */ /* 0x000fc8000bf05070 */
[----:B------:R-:W-:-:S13]  /*0ab0*/  ISETP.NE.AND.EX P0, PT, RZ, UR5, PT, P0 ;  /* 0x00000005ff007c0c */ /* 0x000fda000bf05300 */
[----:B------:R-:W-:Y:S05]  /*0ac0*/  @!P0 BRA `(.L_x_11) ;  /* 0x00000000000c8947 */ /* 0x000fea0003800000 */
[----:B01----:R-:W0:Y:S02]  /*0ad0*/  LDC.64 R6, c[0x0][0x590] ;  /* 0x00016400ff067b82 */ /* 0x003e240000000a00 */
[----:B0-----:R1:W5:Y:S01]  /*0ae0*/  LDG.E R2, desc[UR12][R6.64] ;  /* 0x0000000c06027981 */ /* 0x001362000c1e1900 */
[----:B------:R-:W-:Y:S05]  /*0af0*/  BRA `(.L_x_10) ;  /* 0x0000000000047947 */ /* 0x000fea0003800000 */
.L_x_11:
[----:B------:R-:W3:Y:S02]  /*0b00*/  LDC R2, c[0x0][0x584] ;  /* 0x00016100ff027b82 */ /* 0x000ee40000000800 */
.L_x_10:
[----:B01----:R-:W0:Y:S08]  /*0b10*/  LDC R6, c[0x0][0x3c4] ;  /* 0x0000f100ff067b82 */ /* 0x003e300000000800 */
[----:B------:R-:W1:Y:S01]  /*0b20*/  LDC.64 R16, c[0x0][0x3c8] ;  /* 0x0000f200ff107b82 */ /* 0x000e620000000a00 */
[----:B0-----:R-:W-:-:S05]  /*0b30*/  VIADD R6, R6, 0x1f ;  /* 0x0000001f06067836 */ /* 0x001fca0000000000 */
[----:B------:R-:W-:-:S04]  /*0b40*/  SHF.R.S32.HI R7, RZ, 0x1f, R6 ;  /* 0x0000001fff077819 */ /* 0x000fc80000011406 */
[----:B------:R-:W-:-:S04]  /*0b50*/  LEA.HI R7, R7, R6, RZ, 0x5 ;  /* 0x0000000607077211 */ /* 0x000fc800078f28ff */
[----:B------:R-:W-:-:S05]  /*0b60*/  SHF.R.S32.HI R7, RZ, 0x5, R7 ;  /* 0x00000005ff077819 */ /* 0x000fca0000011407 */
[----:B-1----:R-:W-:-:S04]  /*0b70*/  IMAD R6, R7, R16, RZ ;  /* 0x0000001007067224 */ /* 0x002fc800078e02ff */
[----:B------:R-:W-:Y:S01]  /*0b80*/  IMAD R6, R6, R17, RZ ;  /* 0x0000001106067224 */ /* 0x000fe200078e02ff */
[----:B------:R-:W-:Y:S06]  /*0b90*/  @!P1 BRA `(.L_x_12) ;  /* 0x00000000000c9947 */ /* 0x000fec0003800000 */
[----:B------:R-:W-:Y:S01]  /*0ba0*/  UCGABAR_WAIT ;  /* 0x0000000000007dc7 */ /* 0x000fe20008000000 */
[----:B------:R-:W-:Y:S01]  /*0bb0*/  CCTL.IVALL ;  /* 0x00000000ff00798f */ /* 0x000fe20002000000 */
[----:B------:R-:W-:Y:S05]  /*0bc0*/  BRA `(.L_x_13) ;  /* 0x0000000000047947 */ /* 0x000fea0003800000 */
.L_x_12:
[----:B------:R-:W-:Y:S06]  /*0bd0*/  BAR.SYNC.DEFER_BLOCKING 0x0 ;  /* 0x0000000000007b1d */ /* 0x000fec0000010000 */
.L_x_13:
[----:B------:R-:W-:-:S13]  /*0be0*/  ISETP.NE.AND P0, PT, R9, RZ, PT ;  /* 0x000000ff0900720c */ /* 0x000fda0003f05270 */
[----:B------:R-:W-:Y:S05]  /*0bf0*/  @!P0 BRA `(.L_x_14) ;  /* 0x0000005000b88947 */ /* 0x000fea0003800000 */
[----:B------:R-:W-:-:S13]  /*0c00*/  ISETP.NE.AND P0, PT, R9, 0x1, PT ;  /* 0x000000010900780c */ /* 0x000fda0003f05270 */
[----:B------:R-:W-:Y:S05]  /*0c10*/  @P0 EXIT ;  /* 0x000000000000094d */ /* 0x000fea0003800000 */
[----:B------:R-:W-:Y:S01]  /*0c20*/  ISETP.GE.AND P0, PT, R6, 0x1, PT ;  /* 0x000000010600780c */ /* 0x000fe20003f06270 */
[----:B------:R-:W-:Y:S01]  /*0c30*/  UMOV UR4, URZ ;  /* 0x0000003f00047c82 */ /* 0x000fe20008000000 */
[----:B------:R-:W-:Y:S02]  /*0c40*/  CS2R R86, SRZ ;  /* 0x0000000000567805 */ /* 0x000fe4000001ff00 */
[----:B------:R-:W-:Y:S02]  /*0c50*/  CS2R R24, SRZ ;  /* 0x0000000000187805 */ /* 0x000fe4000001ff00 */
[----:B------:R-:W-:Y:S02]  /*0c60*/  CS2R R26, SRZ ;  /* 0x00000000001a7805 */ /* 0x000fe4000001ff00 */
[----:B------:R-:W-:Y:S02]  /*0c70*/  CS2R R28, SRZ ;  /* 0x00000000001c7805 */ /* 0x000fe4000001ff00 */
[----:B------:R-:W-:-:S02]  /*0c80*/  CS2R R30, SRZ ;  /* 0x00000000001e7805 */ /* 0x000fc4000001ff00 */
[----:B------:R-:W-:Y:S02]  /*0c90*/  CS2R R32, SRZ ;  /* 0x0000000000207805 */ /* 0x000fe4000001ff00 */
        /* <DEDUP_REMOVED lines=25> */
[----:B------:R-:W-:Y:S01]  /*0e30*/  CS2R R84, SRZ ;  /* 0x0000000000547805 */ /* 0x000fe2000001ff00 */
[----:B------:R-:W-:Y:S06]  /*0e40*/  @!P0 BRA `(.L_x_15) ;  /* 0x0000000000788947 */ /* 0x000fec0003800000 */
[----:B------:R-:W-:-:S04]  /*0e50*/  LOP3.LUT R7, R4, 0x1, RZ, 0xfc, !PT ;  /* 0x0000000104077812 */ /* 0x000fc800078efcff */
[----:B------:R-:W-:-:S13]  /*0e60*/  ISETP.NE.AND P0, PT, R7, 0x3, PT ;  /* 0x000000030700780c */ /* 0x000fda0003f05270 */
[----:B------:R-:W-:Y:S05]  /*0e70*/  @!P0 BRA `(.L_x_16) ;  /* 0x0000000000048947 */ /* 0x000fea0003800000 */
[----:B------:R-:W-:Y:S01]  /*0e80*/  BPT.TRAP 0x1 ;  /* 0x000000040000795c */ /* 0x000fe20000300000 */
.L_x_16:
[----:B------:R-:W0:Y:S01]  /*0e90*/  S2UR UR5, SR_CgaCtaId ;  /* 0x00000000000579c3 */ /* 0x000e220000008800 */
[----:B------:R-:W-:Y:S01]  /*0ea0*/  SHF.L.U32 R7, RZ, 0x1f, RZ ;  /* 0x0000001fff077819 */ /* 0x000fe200000006ff */
[----:B------:R-:W-:Y:S02]  /*0eb0*/  UMOV UR4, 0x400 ;  /* 0x0000040000047882 */ /* 0x000fe40000000000 */
[----:B0-----:R-:W-:-:S12]  /*0ec0*/  ULEA UR4, UR5, UR4, 0x18 ;  /* 0x0000000405047291 */ /* 0x001fd8000f8ec03f */
.L_x_17:
[----:B0-----:R-:W-:-:S04]  /*0ed0*/  IMAD.U32 R8, RZ, RZ, UR4 ;  /* 0x00000004ff087e24 */ /* 0x001fc8000f8e00ff */
[----:B------:R0:W1:Y:S03]  /*0ee0*/  SYNCS.PHASECHK.TRANS64.TRYWAIT P0, [R8+URZ+0x36000], R7 ;  /* 0x03600007080075a7 */ /* 0x000066000800017f */
[----:B-1----:R-:W-:Y:S05]  /*0ef0*/  @!P0 NANOSLEEP.SYNCS 0x989680 ;  /* 0x009896800000895d */ /* 0x002fea0003900000 */
[----:B------:R-:W1:Y:S02]  /*0f00*/  @!P0 SYNCS.PHASECHK.TRANS64 P0, [R8+URZ+0x36000], R7 ;  /* 0x03600007080085a7 */ /* 0x000e64000800007f */
[----:B-1----:R-:W-:Y:S05]  /*0f10*/  @!P0 BRA `(.L_x_17) ;  /* 0xfffffffc00ec8947 */ /* 0x002fea000383ffff */
[----:B------:R-:W-:Y:S01]  /*0f20*/  UIADD3 UR5, UR4, 0x12000, URZ ;  /* 0x0001200004057890 */ /* 0x000fe2000fffe03f */
[----:B------:R-:W-:Y:S01]  /*0f30*/  WARPGROUP.ARRIVE ;  /* 0x00000000000079c5 */ /* 0x000fe20000000000 */
[----:B------:R-:W-:Y:S02]  /*0f40*/  USHF.R.U32.HI UR4, URZ, 0x4, UR4 ;  /* 0x000000043f047899 */ /* 0x000fe40008011604 */
[----:B------:R-:W-:Y:S02]  /*0f50*/  USHF.R.U32.HI UR5, URZ, 0x4, UR5 ;  /* 0x000000043f057899 */ /* 0x000fe40008011605 */
[----:B------:R-:W-:Y:S02]  /*0f60*/  ULOP3.LUT UR4, UR4, 0x3fff, URZ, 0xc0, !UPT ;  /* 0x00003fff04047892 */ /* 0x000fe4000f8ec03f */
[----:B------:R-:W-:Y:S02]  /*0f70*/  ULOP3.LUT UR5, UR5, 0x3fff, URZ, 0xc0, !UPT ;  /* 0x00003fff05057892 */ /* 0x000fe4000f8ec03f */
[----:B------:R-:W-:-:S02]  /*0f80*/  ULOP3.LUT UR4, UR4, 0x10000, URZ, 0xfc, !UPT ;  /* 0x0001000004047892 */ /* 0x000fc4000f8efc3f */
[----:B------:R-:W-:Y:S01]  /*0f90*/  ULOP3.LUT UR6, UR5, 0x1000000, URZ, 0xfc, !UPT ;  /* 0x0100000005067892 */ /* 0x000fe2000f8efc3f */
[----:B------:R-:W-:Y:S02]  /*0fa0*/  UMOV UR7, 0x40000040 ;  /* 0x4000004000077882 */ /* 0x000fe40000000000 */
[----:B------:R-:W-:-:S06]  /*0fb0*/  UMOV UR5, 0x80000020 ;  /* 0x8000002000057882 */ /* 0x000fcc0000000000 */
[----:B------:R-:W-:Y:S01]  /*0fc0*/  HGMMA.64x128x16.F32.BF16 R24, gdesc[UR4].tnspB, RZ, !UPT ;  /* 0x41e00000041879f0 */ /* 0x000fe2000c7018ff */
[----:B------:R-:W-:Y:S02]  /*0fd0*/  UIADD3 UR4, UR4, 0x2, URZ ;  /* 0x0000000204047890 */ /* 0x000fe4000fffe03f */
[----:B------:R-:W-:Y:S01]  /*0fe0*/  UIADD3 UR6, UR6, 0x80, URZ ;  /* 0x0000008006067890 */ /* 0x000fe2000fffe03f */
[----:B------:R-:W-:Y:S01]  /*0ff0*/  UMOV UR5, 0x80000020 ;  /* 0x8000002000057882 */ /* 0x000fe20000000000 */
[----:B------:R-:W-:-:S07]  /*1000*/  UMOV UR7, 0x40000040 ;  /* 0x4000004000077882 */ /* 0x000fce0000000000 */
[----:B------:R-:W-:Y:S01]  /*1010*/  HGMMA.64x128x16.F32.BF16 R24, gdesc[UR4].tnspB, R24, gsb0 ;  /* 0x41e00000041879f0 */ /* 0x000fe20008001818 */
[----:B------:R-:W-:-:S05]  /*1020*/  UMOV UR4, 0x1 ;  /* 0x0000000100047882 */ /* 0x000fca0000000000 */
.L_x_15:
[----:B0-----:R-:W-:-:S05]  /*1030*/  VIMNMX R7, R6, 0x1, PT ;  /* 0x0000000106077848 */ /* 0x001fca0003fe0100 */
[----:B------:R-:W-:-:S05]  /*1040*/  IMAD.IADD R7, R6, 0x1, -R7 ;  /* 0x0000000106077824 */ /* 0x000fca00078e0a07 */
[----:B------:R-:W-:-:S13]  /*1050*/  ISETP.GE.AND P0, PT, R7, 0x1, PT ;  /* 0x000000010700780c */ /* 0x000fda0003f06270 */
[----:B------:R-:W-:Y:S05]  /*1060*/  @!P0 BRA `(.L_x_18) ;  /* 0x0000000000ec8947 */ /* 0x000fea0003800000 */
[----:B------:R-:W0:Y:S01]  /*1070*/  S2UR UR6, SR_CgaCtaId ;  /* 0x00000000000679c3 */ /* 0x000e220000008800 */
[----:B------:R-:W-:Y:S01]  /*1080*/  UMOV UR5, 0x400 ;  /* 0x0000040000057882 */ /* 0x000fe20000000000 */
[----:B------:R-:W-:Y:S01]  /*1090*/  LOP3.LUT R13, R4, 0x1, RZ, 0xfc, !PT ;  /* 0x00000001040d7812 */ /* 0x000fe200078efcff */
[----:B------:R-:W-:Y:S01]  /*10a0*/  IMAD.MOV.U32 R12, RZ, RZ, RZ ;  /* 0x000000ffff0c7224 */ /* 0x000fe200078e00ff */
[----:B------:R-:W-:Y:S01]  /*10b0*/  UISETP.NE.U32.AND UP0, UPT, UR4, URZ, UPT ;  /* 0x0000003f0400728c */ /* 0x000fe2000bf05070 */
[----:B------:R-:W-:Y:S02]  /*10c0*/  IMAD.MOV.U32 R8, RZ, RZ, R7 ;  /* 0x000000ffff087224 */ /* 0x000fe400078e0007 */
[----:B------:R-:W-:Y:S01]  /*10d0*/  IMAD.MOV.U32 R9, RZ, RZ, RZ ;  /* 0x000000ffff097224 */ /* 0x000fe200078e00ff */
[----:B0-----:R-:W-:-:S04]  /*10e0*/  ULEA UR5, UR6, UR5, 0x18 ;  /* 0x0000000506057291 */ /* 0x001fc8000f8ec03f */
[----:B------:R-:W-:Y:S02]  /*10f0*/  UIADD3 UR7, UR5, 0x12000, URZ ;  /* 0x0001200005077890 */ /* 0x000fe4000fffe03f */
[----:B------:R-:W-:Y:S02]  /*1100*/  USHF.R.U32.HI UR6, URZ, 0x4, UR5 ;  /* 0x000000043f067899 */ /* 0x000fe40008011605 */
[----:B------:R-:W-:Y:S02]  /*1110*/  USHF.R.U32.HI UR7, URZ, 0x4, UR7 ;  /* 0x000000043f077899 */ /* 0x000fe40008011607 */
[----:B------:R-:W-:Y:S02]  /*1120*/  ULOP3.LUT UR6, UR6, 0x3fff, URZ, 0xc0, !UPT ;  /* 0x00003fff06067892 */ /* 0x000fe4000f8ec03f */
[----:B------:R-:W-:Y:S02]  /*1130*/  ULOP3.LUT UR7, UR7, 0x3fff, URZ, 0xc0, !UPT ;  /* 0x00003fff07077892 */ /* 0x000fe4000f8ec03f */
[----:B------:R-:W-:-:S02]  /*1140*/  ULOP3.LUT UR6, UR6, 0x10000, URZ, 0xfc, !UPT ;  /* 0x0001000006067892 */ /* 0x000fc4000f8efc3f */
[----:B------:R-:W-:-:S12]  /*1150*/  ULOP3.LUT UR7, UR7, 0x1000000, URZ, 0xfc, !UPT ;  /* 0x0100000007077892 */ /* 0x000fd8000f8efc3f */
.L_x_23:
[----:B------:R-:W-:-:S13]  /*1160*/  ISETP.NE.AND P1, PT, R13, 0x3, PT ;  /* 0x000000030d00780c */ /* 0x000fda0003f25270 */
[----:B------:R-:W-:Y:S05]  /*1170*/  @!P1 BRA `(.L_x_19) ;  /* 0x0000000000049947 */ /* 0x000fea0003800000 */
[----:B------:R-:W-:Y:S01]  /*1180*/  BPT.TRAP 0x1 ;  /* 0x000000040000795c */ /* 0x000fe20000300000 */
.L_x_19:
[----:B------:R-:W-:Y:S01]  /*1190*/  SHF.L.U32 R10, R12, 0x1f, RZ ;  /* 0x0000001f0c0a7819 */ /* 0x000fe200000006ff */
[----:B------:R-:W-:-:S12]  /*11a0*/  ULEA UR8, UR4, UR5, 0x3 ;  /* 0x0000000504087291 */ /* 0x000fd8000f8e183f */
.L_x_20:
[----:B0-----:R-:W-:-:S04]  /*11b0*/  IMAD.U32 R11, RZ, RZ, UR8 ;  /* 0x00000008ff0b7e24 */ /* 0x001fc8000f8e00ff */
[----:B------:R0:W1:Y:S03]  /*11c0*/  SYNCS.PHASECHK.TRANS64.TRYWAIT P0, [R11+URZ+0x36000], R10 ;  /* 0x0360000a0b0075a7 */ /* 0x000066000800017f */
[----:B-1----:R-:W-:Y:S05]  /*11d0*/  @!P0 NANOSLEEP.SYNCS 0x989680 ;  /* 0x009896800000895d */ /* 0x002fea0003900000 */
[----:B------:R-:W1:Y:S02]  /*11e0*/  @!P0 SYNCS.PHASECHK.TRANS64 P0, [R11+URZ+0x36000], R10 ;  /* 0x0360000a0b0085a7 */ /* 0x000e64000800007f */
[----:B-1----:R-:W-:Y:S05]  /*11f0*/  @!P0 BRA `(.L_x_20) ;  /* 0xfffffffc00ec8947 */ /* 0x002fea000383ffff */
[----:B------:R-:W-:Y:S01]  /*1200*/  ULEA UR8, UR4, UR6, 0x8 ;  /* 0x0000000604087291 */ /* 0x000fe2000f8e403f */
[----:B------:R-:W-:Y:S01]  /*1210*/  WARPGROUP.ARRIVE ;  /* 0x00000000000079c5 */ /* 0x000fe20000000000 */
[----:B------:R-:W-:Y:S01]  /*1220*/  ULEA UR10, UR4, UR7, 0x9 ;  /* 0x00000007040a7291 */ /* 0x000fe2000f8e483f */
[----:B------:R-:W-:Y:S01]  /*1230*/  UMOV UR9, 0x80000020 ;  /* 0x8000002000097882 */ /* 0x000fe20000000000 */
[----:B------:R-:W-:-:S07]  /*1240*/  UMOV UR11, 0x40000040 ;  /* 0x40000040000b7882 */ /* 0x000fce0000000000 */
[----:B------:R-:W-:Y:S01]  /*1250*/  HGMMA.64x128x16.F32.BF16 R24, gdesc[UR8].tnspB, R24, UP0 ;  /* 0x41e00000081879f0 */ /* 0x000fe2000bf01818 */
[----:B------:R-:W-:Y:S02]  /*1260*/  UIADD3 UR8, UR8, 0x2, URZ ;  /* 0x0000000208087890 */ /* 0x000fe4000fffe03f */
[----:B------:R-:W-:Y:S01]  /*1270*/  UIADD3 UR10, UR10, 0x80, URZ ;  /* 0x000000800a0a7890 */ /* 0x000fe2000fffe03f */
[----:B------:R-:W-:Y:S01]  /*1280*/  UMOV UR9, 0x80000020 ;  /* 0x8000002000097882 */ /* 0x000fe20000000000 */
[----:B------:R-:W-:-:S07]  /*1290*/  UMOV UR11, 0x40000040 ;  /* 0x40000040000b7882 */ /* 0x000fce0000000000 */
[----:B------:R-:W-:Y:S03]  /*12a0*/  HGMMA.64x128x16.F32.BF16 R24, gdesc[UR8].tnspB, R24, gsb0 ;  /* 0x41e00000081879f0 */ /* 0x000fe60008001818 */
[----:B------:R-:W-:Y:S02]  /*12b0*/  WARPGROUP.DEPBAR.LE gsb0, 0x1 ;  /* 0x00008000000079c5 */ /* 0x000fe40000010100 */
[----:B------:R-:W-:Y:S05]  /*12c0*/  @!P1 BRA `(.L_x_21) ;  /* 0x0000000000049947 */ /* 0x000fea0003800000 */
[----:B------:R-:W-:Y:S01]  /*12d0*/  BPT.TRAP 0x1 ;  /* 0x000000040000795c */ /* 0x000fe20000300000 */
.L_x_21:
[----:B------:R-:W-:-:S13]  /*12e0*/  ISETP.NE.AND P0, PT, R5, RZ, PT ;  /* 0x000000ff0500720c */ /* 0x000fda0003f05270 */
[----:B0-----:R-:W-:-:S05]  /*12f0*/  @P0 LEA R10, R9, UR5, 0x3 ;  /* 0x00000005090a0c11 */ /* 0x001fca000f8e18ff */
[----:B------:R-:W-:-:S05]  /*1300*/  @P0 VIADD R10, R10, 0x36090 ;  /* 0x000360900a0a0836 */ /* 0x000fca0000000000 */
[----:B------:R-:W-:-:S04]  /*1310*/  @P0 PRMT R10, R3, 0x654, R10 ;  /* 0x00000654030a0816 */ /* 0x000fc8000000000a */
[----:B------:R0:W-:Y:S01]  /*1320*/  @P0 SYNCS.ARRIVE.TRANS64.RED.A1T0 RZ, [R10+URZ], RZ ;  /* 0x000000ff0aff09a7 */ /* 0x0001e2000810043f */
[----:B------:R-:W-:-:S13]  /*1330*/  ISETP.GT.U32.AND P0, PT, R4, 0x1, PT ;  /* 0x000000010400780c */ /* 0x000fda0003f04070 */
[----:B0-----:R-:W-:Y:S05]  /*1340*/  @P0 BRA `(.L_x_22) ;  /* 0x0000000000040947 */ /* 0x001fea0003800000 */
[----:B------:R-:W-:Y:S01]  /*1350*/  BPT.TRAP 0x1 ;  /* 0x000000040000795c */ /* 0x000fe20000300000 */
.L_x_22:
[----:B------:R-:W-:Y:S01]  /*1360*/  UIADD3 UR4, UR4, 0x1, URZ ;  /* 0x0000000104047890 */ /* 0x000fe2000fffe03f */
[C---:B------:R-:W-:Y:S01]  /*1370*/  ISETP.GT.AND P1, PT, R8.reuse, 0x1, PT ;  /* 0x000000010800780c */ /* 0x040fe20003f24270 */
[----:B------:R-:W-:Y:S02]  /*1380*/  VIADD R9, R9, 0x1 ;  /* 0x0000000109097836 */ /* 0x000fe40000000000 */
[----:B------:R-:W-:Y:S01]  /*1390*/  UISETP.NE.AND UP0, UPT, UR4, 0x12, UPT ;  /* 0x000000120400788c */ /* 0x000fe2000bf05270 */
[----:B------:R-:W-:Y:S02]  /*13a0*/  VIADD R8, R8, 0xffffffff ;  /* 0xffffffff08087836 */ /* 0x000fe40000000000 */
[C---:B------:R-:W-:Y:S01]  /*13b0*/  ISETP.NE.AND P0, PT, R9.reuse, 0x12, PT ;  /* 0x000000120900780c */ /* 0x040fe20003f05270 */
[----:B------:R-:W-:Y:S02]  /*13c0*/  USEL UR8, URZ, 0x1, UP0 ;  /* 0x000000013f087887 */ /* 0x000fe40008000000 */
[----:B------:R-:W-:Y:S01]  /*13d0*/  USEL UR4, UR4, URZ, UP0 ;  /* 0x0000003f04047287 */ /* 0x000fe20008000000 */
[----:B------:R-:W-:Y:S01]  /*13e0*/  SEL R9, R9, RZ, P0 ;  /* 0x000000ff09097207 */ /* 0x000fe20000000000 */
[----:B------:R-:W-:-:S02]  /*13f0*/  UPLOP3.LUT UP0, UPT, UPT, UPT, UPT, 0x80, 0x0 ;  /* 0x000000000000789c */ /* 0x000fc40003f0f070 */
[----:B------:R-:W-:Y:S01]  /*1400*/  LOP3.LUT R12, R12, UR8, RZ, 0x3c, !PT ;  /* 0x000000080c0c7c12 */ /* 0x000fe2000f8e3cff */
[----:B------:R-:W-:Y:S08]  /*1410*/  @P1 BRA `(.L_x_23) ;  /* 0xfffffffc00501947 */ /* 0x000ff0000383ffff */
.L_x_18:
[----:B------:R-:W-:Y:S01]  /*1420*/  ISETP.GE.AND P0, PT, R6, 0x1, PT ;  /* 0x000000010600780c */ /* 0x000fe20003f06270 */
[----:B------:R-:W-:-:S12]  /*1430*/  WARPGROUP.DEPBAR.LE gsb0, 0x0 ;  /* 0x00008000000079c5 */ /* 0x000fd80000010000 */
[----:B------:R-:W-:Y:S05]  /*1440*/  @!P0 BRA `(.L_x_24) ;  /* 0x0000000000548947 */ /* 0x000fea0003800000 */
[----:B------:R-:W-:-:S04]  /*1450*/  LOP3.LUT R6, R4, 0x1, RZ, 0xfc, !PT ;  /* 0x0000000104067812 */ /* 0x000fc800078efcff */
[----:B------:R-:W-:-:S13]  /*1460*/  ISETP.NE.AND P0, PT, R6, 0x3, PT ;  /* 0x000000030600780c */ /* 0x000fda0003f05270 */
[----:B------:R-:W-:Y:S05]  /*1470*/  @!P0 BRA `(.L_x_25) ;  /* 0x0000000000048947 */ /* 0x000fea0003800000 */
[----:B------:R-:W-:Y:S01]  /*1480*/  BPT.TRAP 0x1 ;  /* 0x000000040000795c */ /* 0x000fe20000300000 */
.L_x_25:
[----:B------:R-:W-:Y:S01]  /*1490*/  ISETP.NE.AND P0, PT, R5, RZ, PT ;  /* 0x000000ff0500720c */ /* 0x000fe20003f05270 */
[----:B------:R-:W-:Y:S01]  /*14a0*/  BSSY B0, `(.L_x_26) ;  /* 0x000000d000007945 */ /* 0x000fe20003800000 */
[----:B------:R-:W-:-:S11]  /*14b0*/  ISETP.GT.U32.AND P1, PT, R4, 0x1, PT ;  /* 0x000000010400780c */ /* 0x000fd60003f24070 */
[----:B------:R-:W-:Y:S05]  /*14c0*/  @!P0 BRA `(.L_x_27) ;  /* 0x0000000000288947 */ /* 0x000fea0003800000 */
[----:B------:R-:W0:Y:S01]  /*14d0*/  S2R R6, SR_CgaCtaId ;  /* 0x0000000000067919 */ /* 0x000e220000008800 */
[----:B------:R-:W-:-:S05]  /*14e0*/  IMAD.WIDE.U32 R4, R7, 0x38e38e39, RZ ;  /* 0x38e38e3907047825 */ /* 0x000fca00078e00ff */
[----:B------:R-:W-:Y:S02]  /*14f0*/  SHF.R.U32.HI R4, RZ, 0x2, R5 ;  /* 0x00000002ff047819 */ /* 0x000fe40000011605 */
[----:B------:R-:W-:-:S03]  /*1500*/  MOV R5, 0x400 ;  /* 0x0000040000057802 */ /* 0x000fc60000000f00 */
[----:B------:R-:W-:Y:S01]  /*1510*/  IMAD R7, R4, -0x12, R7 ;  /* 0xffffffee04077824 */ /* 0x000fe200078e0207 */
[----:B0-----:R-:W-:-:S05]  /*1520*/  LEA R6, R6, R5, 0x18 ;  /* 0x0000000506067211 */ /* 0x001fca00078ec0ff */
[----:B------:R-:W-:-:S04]  /*1530*/  IMAD R7, R7, 0x8, R6 ;  /* 0x0000000807077824 */ /* 0x000fc800078e0206 */
[----:B------:R-:W-:-:S05]  /*1540*/  VIADD R4, R7, 0x36090 ;  /* 0x0003609007047836 */ /* 0x000fca0000000000 */
[----:B------:R-:W-:-:S04]  /*1550*/  PRMT R4, R3, 0x654, R4 ;  /* 0x0000065403047816 */ /* 0x000fc80000000004 */
[----:B------:R0:W-:Y:S03]  /*1560*/  SYNCS.ARRIVE.TRANS64.RED.A1T0 RZ, [R4+URZ], RZ ;  /* 0x000000ff04ff79a7 */ /* 0x0001e6000810043f */
.L_x_27:
[----:B------:R-:W-:Y:S05]  /*1570*/  BSYNC B0 ;  /* 0x0000000000007941 */ /* 0x000fea0003800000 */
.L_x_26:
[----:B------:R-:W-:Y:S05]  /*1580*/  @P1 BRA `(.L_x_24) ;  /* 0x0000000000041947 */ /* 0x000fea0003800000 */
[----:B------:R-:W-:Y:S01]  /*1590*/  BPT.TRAP 0x1 ;  /* 0x000000040000795c */ /* 0x000fe20000300000 */
.L_x_24:
[----:B------:R-:W0:Y:S01]  /*15a0*/  S2R R3, SR_TID.X ;  /* 0x0000000000037919 */ /* 0x000e220000002100 */
[----:B------:R-:W-:Y:S01]  /*15b0*/  ULDC.64 UR4, c[0x0][0x280] ;  /* 0x0000a00000047ab9 */ /* 0x000fe20000000a00 */
[----:B------:R-:W1:Y:S01]  /*15c0*/  S2R R5, SR_CTAID.Y ;  /* 0x0000000000057919 */ /* 0x000e620000002600 */
[----:B------:R-:W4:Y:S01]  /*15d0*/  S2R R15, SR_CTAID.X ;  /* 0x00000000000f7919 */ /* 0x000f220000002500 */
[----:B0-----:R-:W-:-:S04]  /*15e0*/  SHF.R.S32.HI R4, RZ, 0x1f, R3 ;  /* 0x0000001fff047819 */ /* 0x001fc80000011403 */
[----:B------:R-:W-:-:S04]  /*15f0*/  LEA.HI R4, R4, R3, RZ, 0x7 ;  /* 0x0000000304047211 */ /* 0x000fc800078f38ff */
[----:B------:R-:W-:Y:S01]  /*1600*/  LOP3.LUT R4, R4, 0xffffff80, RZ, 0xc0, !PT ;  /* 0xffffff8004047812 */ /* 0x000fe200078ec0ff */
[----:B----4-:R-:W-:-:S04]  /*1610*/  IMAD.SHL.U32 R6, R15, 0x40, RZ ;  /* 0x000000400f067824 */ /* 0x010fc800078e00ff */
[----:B------:R-:W-:Y:S02]  /*1620*/  IMAD.IADD R8, R3, 0x1, -R4 ;  /* 0x0000000103087824 */ /* 0x000fe400078e0a04 */
[----:B-1----:R-:W-:-:S03]  /*1630*/  IMAD.SHL.U32 R4, R5, 0x80, RZ ;  /* 0x0000008005047824 */ /* 0x002fc600078e00ff */
[----:B------:R-:W-:Y:S02]  /*1640*/  SHF.R.S32.HI R7, RZ, 0x1f, R8 ;  /* 0x0000001fff077819 */ /* 0x000fe40000011408 */
[----:B------:R-:W-:Y:S02]  /*1650*/  ISETP.GE.AND P0, PT, R4, UR5, PT ;  /* 0x0000000504007c0c */ /* 0x000fe4000bf06270 */
[----:B------:R-:W-:Y:S02]  /*1660*/  LEA.HI R3, R7, R8, RZ, 0x2 ;  /* 0x0000000807037211 */ /* 0x000fe400078f10ff */
[----:B------:R-:W-:Y:S02]  /*1670*/  ISETP.GE.OR P0, PT, R6, UR4, P0 ;  /* 0x0000000406007c0c */ /* 0x000fe40008706670 */
[--C-:B------:R-:W-:Y:S02]  /*1680*/  SHF.R.S32.HI R10, RZ, 0x2, R3.reuse ;  /* 0x00000002ff0a7819 */ /* 0x100fe40000011403 */
[----:B------:R-:W-:-:S04]  /*1690*/  SHF.R.S32.HI R5, RZ, 0x1f, R3 ;  /* 0x0000001fff057819 */ /* 0x000fc80000011403 */
[----:B------:R-:W-:-:S04]  /*16a0*/  LEA.HI R5, R5, R10, RZ, 0x3 ;  /* 0x0000000a05057211 */ /* 0x000fc800078f18ff */
[----:B------:R-:W-:Y:S01]  /*16b0*/  LOP3.LUT R5, R5, 0xfffffff8, RZ, 0xc0, !PT ;  /* 0xfffffff805057812 */ /* 0x000fe200078ec0ff */
[----:B------:R-:W-:Y:S06]  /*16c0*/  @P0 EXIT ;  /* 0x000000000000094d */ /* 0x000fec0003800000 */
[----:B------:R-:W0:Y:S01]  /*16d0*/  LDC.64 R16, c[0x0][0x5d0] ;  /* 0x00017400ff107b82 */ /* 0x000e220000000a00 */
[----:B------:R-:W-:Y:S01]  /*16e0*/  IMAD.IADD R10, R10, 0x1, -R5 ;  /* 0x000000010a0a7824 */ /* 0x000fe200078e0a05 */
[----:B------:R-:W-:Y:S02]  /*16f0*/  LOP3.LUT R3, R3, 0x7ffffffc, RZ, 0xc0, !PT ;  /* 0x7ffffffc03037812 */ /* 0x000fe400078ec0ff */
[----:B------:R-:W-:Y:S02]  /*1700*/  LEA.HI R5, R7, R8, RZ, 0x5 ;  /* 0x0000000807057211 */ /* 0x000fe400078f28ff */
[----:B------:R-:W-:Y:S01]  /*1710*/  SHF.R.S32.HI R11, RZ, 0x1f, R10 ;  /* 0x0000001fff0b7819 */ /* 0x000fe2000001140a */
[----:B------:R-:W-:Y:S01]  /*1720*/  IMAD.IADD R3, R8, 0x1, -R3 ;  /* 0x0000000108037824 */ /* 0x000fe200078e0a03 */
[----:B------:R-:W-:Y:S02]  /*1730*/  SHF.R.S32.HI R5, RZ, 0x5, R5 ;  /* 0x00000005ff057819 */ /* 0x000fe40000011405 */
[----:B---3-5:R-:W-:Y:S01]  /*1740*/  FSETP.NEU.AND P1, PT, R2, RZ, PT ;  /* 0x000000ff0200720b */ /* 0x028fe20003f2d000 */
[----:B------:R-:W-:-:S02]  /*1750*/  IMAD.SHL.U32 R3, R3, 0x2, RZ ;  /* 0x0000000203037824 */ /* 0x000fc400078e00ff */
[----:B------:R-:W-:-:S03]  /*1760*/  IMAD.WIDE R14, R15, 0x40, R10 ;  /* 0x000000400f0e7825 */ /* 0x000fc600078e020a */
[----:B------:R-:W-:Y:S01]  /*1770*/  SHF.R.S32.HI R9, RZ, 0x1f, R3 ;  /* 0x0000001fff097819 */ /* 0x000fe20000011403 */
[C---:B------:R-:W-:Y:S01]  /*1780*/  IMAD R7, R5.reuse, -0x10, -R6 ;  /* 0xfffffff005077824 */ /* 0x040fe200078e0a06 */
[C---:B------:R-:W-:Y:S01]  /*1790*/  IADD3 R8, P0, R4.reuse, R3, RZ ;  /* 0x0000000304087210 */ /* 0x040fe20007f1e0ff */
[----:B------:R-:W-:Y:S01]  /*17a0*/  IMAD.WIDE R14, R5, 0x10, R14 ;  /* 0x00000010050e7825 */ /* 0x000fe200078e020e */
[----:B------:R-:W-:Y:S02]  /*17b0*/  IADD3 R3, -R3, UR5, -R4 ;  /* 0x0000000503037c10 */ /* 0x000fe4000fffe904 */
[----:B------:R-:W-:Y:S01]  /*17c0*/  LEA.HI.X.SX32 R9, R4, R9, 0x1, P0 ;  /* 0x0000000904097211 */ /* 0x000fe200000f0eff */
[-C--:B0-----:R-:W-:Y:S01]  /*17d0*/  IMAD R4, R15, R16.reuse, RZ ;  /* 0x000000100f047224 */ /* 0x081fe200078e02ff */
[----:B------:R-:W-:Y:S02]  /*17e0*/  IADD3 R10, R7, UR4, -R10 ;  /* 0x00000004070a7c10 */ /* 0x000fe4000fffe80a */
[----:B------:R-:W-:Y:S01]  /*17f0*/  ISETP.GT.AND P0, PT, R3, RZ, PT ;  /* 0x000000ff0300720c */ /* 0x000fe20003f04270 */
[----:B------:R-:W-:Y:S01]  /*1800*/  IMAD.WIDE.U32 R12, R14, R16, R8 ;  /* 0x000000100e0c7225 */ /* 0x000fe200078e0008 */
[----:B------:R-:W-:-:S02]  /*1810*/  SHF.L.U64.HI R11, R16, 0x3, R17 ;  /* 0x00000003100b7819 */ /* 0x000fc40000010211 */
[----:B------:R-:W-:Y:S01]  /*1820*/  ISETP.GT.AND P2, PT, R10, RZ, P0 ;  /* 0x000000ff0a00720c */ /* 0x000fe20000744270 */
[----:B------:R-:W-:Y:S02]  /*1830*/  IMAD R7, R14, R17, R4 ;  /* 0x000000110e077224 */ /* 0x000fe400078e0204 */
[----:B------:R-:W-:Y:S02]  /*1840*/  IMAD.SHL.U32 R16, R16, 0x8, RZ ;  /* 0x0000000810107824 */ /* 0x000fe400078e00ff */
[----:B------:R-:W-:Y:S01]  /*1850*/  IMAD.IADD R7, R13, 0x1, R7 ;  /* 0x000000010d077824 */ /* 0x000fe200078e0207 */
[----:B------:R-:W-:Y:S07]  /*1860*/  @!P1 BRA `(.L_x_28) ;  /* 0x0000002c00f49947 */ /* 0x000fee0003800000 */
[----:B------:R-:W-:Y:S01]  /*1870*/  ULDC.64 UR6, c[0x0][0x5b0] ;  /* 0x00016c0000067ab9 */ /* 0x000fe20000000a00 */
[----:B------:R-:W-:Y:S01]  /*1880*/  ULDC.64 UR8, c[0x0][0x5a8] ;  /* 0x00016a0000087ab9 */ /* 0x000fe20000000a00 */
[----:B------:R-:W-:Y:S01]  /*1890*/  IMAD R13, R15, UR6, RZ ;  /* 0x000000060f0d7c24 */ /* 0x000fe2000f8e02ff */
[----:B------:R-:W-:Y:S01]  /*18a0*/  ULDC.64 UR4, c[0x0][0x5c8] ;  /* 0x0001720000047ab9 */ /* 0x000fe20000000a00 */
[----:B------:R-:W-:-:S04]  /*18b0*/  IMAD.WIDE.U32 R18, R14, UR6, R8 ;  /* 0x000000060e127c25 */ /* 0x000fc8000f8e0008 */
[----:B------:R-:W-:Y:S01]  /*18c0*/  IMAD R13, R14, UR7, R13 ;  /* 0x000000070e0d7c24 */ /* 0x000fe2000f8e020d */
[----:B------:R-:W-:-:S03]  /*18d0*/  LEA R4, P1, R18, UR8, 0x1 ;  /* 0x0000000812047c11 */ /* 0x000fc6000f8208ff */
[----:B------:R-:W-:-:S05]  /*18e0*/  IMAD.IADD R5, R19, 0x1, R13 ;  /* 0x0000000113057824 */ /* 0x000fca00078e020d */
[----:B------:R-:W-:-:S05]  /*18f0*/  LEA.HI.X R5, R18, UR9, R5, 0x1, P1 ;  /* 0x0000000912057c11 */ /* 0x000fca00088f0c05 */
[----:B------:R-:W3:Y:S01]  /*1900*/  @P2 LDG.E.LTC128B.U16 R17, desc[UR12][R4.64] ;  /* 0x0000000c04112981 */ /* 0x000ee2000c1e1520 */
[C---:B------:R-:W-:Y:S01]  /*1910*/  LEA R6, P4, R12.reuse, UR4, 0x1 ;  /* 0x000000040c067c11 */ /* 0x040fe2000f8808ff */
[----:B------:R-:W-:Y:S01]  /*1920*/  BSSY B0, `(.L_x_29) ;  /* 0x000000b000007945 */ /* 0x000fe20003800000 */
[----:B------:R-:W-:Y:S02]  /*1930*/  ISETP.GT.AND P1, PT, R3, 0x1, PT ;  /* 0x000000010300780c */ /* 0x000fe40003f24270 */
[----:B------:R-:W-:Y:S02]  /*1940*/  LEA.HI.X R7, R12, UR5, R7, 0x1, P4 ;  /* 0x000000050c077c11 */ /* 0x000fe4000a0f0c07 */
[----:B------:R-:W-:Y:S01]  /*1950*/  ISETP.GT.AND P3, PT, R10, RZ, P1 ;  /* 0x000000ff0a00720c */ /* 0x000fe20000f64270 */
[----:B---3--:R-:W-:-:S04]  /*1960*/  IMAD.U32 R19, R17, 0x10000, RZ ;  /* 0x0001000011137824 */ /* 0x008fc800078e00ff */
[----:B------:R-:W-:-:S04]  /*1970*/  FMUL R19, R19, R2 ;  /* 0x0000000213137220 */ /* 0x000fc80000400000 */
[----:B--2---:R-:W-:-:S05]  /*1980*/  FFMA R19, R24, R0, R19 ;  /* 0x0000000018137223 */ /* 0x004fca0000000013 */
[----:B------:R-:W-:-:S05]  /*1990*/  F2FP.BF16.F32.PACK_AB R19, RZ, R19 ;  /* 0x00000013ff13723e */ /* 0x000fca00000010ff */
[----:B------:R0:W-:Y:S01]  /*19a0*/  @P2 STG.E.U16 desc[UR12][R6.64], R19 ;  /* 0x0000001306002986 */ /* 0x0001e2000c10150c */
[----:B------:R-:W-:Y:S05]  /*19b0*/  @!P3 BRA `(.L_x_30) ;  /* 0x000000000004b947 */ /* 0x000fea0003800000 */
[----:B------:R1:W5:Y:S02]  /*19c0*/  LDG.E.LTC128B.U16 R17, desc[UR12][R4.64+0x2] ;  /* 0x0000020c04117981 */ /* 0x000364000c1e1520 */
.L_x_30:
[----:B------:R-:W-:Y:S05]  /*19d0*/  BSYNC B0 ;  /* 0x0000000000007941 */ /* 0x000fea0003800000 */
.L_x_29:
[----:B------:R-:W-:Y:S01]  /*19e0*/  USHF.L.U32 UR5, UR6, 0x3, URZ ;  /* 0x0000000306057899 */ /* 0x000fe2000800063f */
[----:B-----5:R-:W-:Y:S01]  /*19f0*/  IMAD.U32 R15, R17, 0x10000, RZ ;  /* 0x00010000110f7824 */ /* 0x020fe200078e00ff */
[----:B------:R-:W-:Y:S01]  /*1a00*/  USHF.L.U64.HI UR4, UR6, 0x3, UR7 ;  /* 0x0000000306047899 */ /* 0x000fe20008010207 */
[----:B------:R-:W-:Y:S02]  /*1a10*/  ISETP.GT.AND P0, PT, R10, 0x8, P0 ;  /* 0x000000080a00780c */ /* 0x000fe40000704270 */
[----:B------:R-:W-:Y:S01]  /*1a20*/  FMUL R12, R15, R2 ;  /* 0x000000020f0c7220 */ /* 0x000fe20000400000 */
[----:B------:R-:W-:Y:S02]  /*1a30*/  IMAD.U32 R18, RZ, RZ, UR5 ;  /* 0x00000005ff127e24 */ /* 0x000fe4000f8e00ff */
[----:B0-----:R-:W-:Y:S02]  /*1a40*/  IMAD.U32 R19, RZ, RZ, UR4 ;  /* 0x00000004ff137e24 */ /* 0x001fe4000f8e00ff */
[----:B------:R-:W-:Y:S01]  /*1a50*/  FFMA R12, R25, R0, R12 ;  /* 0x00000000190c7223 */ /* 0x000fe2000000000c */
[----:B------:R-:W-:-:S04]  /*1a60*/  IMAD.WIDE.U32 R18, R14, UR6, R18 ;  /* 0x000000060e127c25 */ /* 0x000fc8000f8e0012 */
[----:B------:R-:W-:Y:S02]  /*1a70*/  F2FP.BF16.F32.PACK_AB R12, RZ, R12 ;  /* 0x0000000cff0c723e */ /* 0x000fe400000010ff */
[----:B------:R-:W-:-:S03]  /*1a80*/  IADD3 R14, P2, R8, R18, RZ ;  /* 0x00000012080e7210 */ /* 0x000fc60007f5e0ff */
[----:B------:R0:W-:Y:S01]  /*1a90*/  @P3 STG.E.U16 desc[UR12][R6.64+0x2], R12 ;  /* 0x0000020c06003986 */ /* 0x0001e2000c10150c */
[----:B------:R-:W-:Y:S02]  /*1aa0*/  IADD3.X R9, R9, R13, R19, P2, !PT ;  /* 0x0000000d09097210 */ /* 0x000fe400017fe413 */
[----:B------:R-:W-:-:S04]  /*1ab0*/  LEA R8, P2, R14, UR8, 0x1 ;  /* 0x000000080e087c11 */ /* 0x000fc8000f8408ff */
[----:B------:R-:W-:Y:S02]  /*1ac0*/  LEA.HI.X R9, R14, UR9, R9, 0x1, P2 ;  /* 0x000000090e097c11 */ /* 0x000fe400090f0c09 */
[----:B------:R-:W-:-:S06]  /*1ad0*/  PRMT R14, R17, 0x7610, R14 ;  /* 0x00007610110e7816 */ /* 0x000fcc000000000e */
[----:B------:R-:W2:Y:S01]  /*1ae0*/  @P0 LDG.E.LTC128B.U16 R14, desc[UR12][R8.64] ;  /* 0x0000000c080e0981 */ /* 0x000ea2000c1e1520 */
[C---:B------:R-:W-:Y:S01]  /*1af0*/  SHF.L.U64.HI R11, R16.reuse, 0x1, R11 ;  /* 0x00000001100b7819 */ /* 0x040fe2000001020b */
[----:B------:R-:W-:Y:S01]  /*1b00*/  BSSY B0, `(.L_x_31) ;  /* 0x000000b000007945 */ /* 0x000fe20003800000 */
[----:B------:R-:W-:Y:S02]  /*1b10*/  LEA R16, P2, R16, R6, 0x1 ;  /* 0x0000000610107211 */ /* 0x000fe400078408ff */
[----:B------:R-:W-:-:S03]  /*1b20*/  ISETP.GT.AND P1, PT, R10, 0x8, P1 ;  /* 0x000000080a00780c */ /* 0x000fc60000f24270 */
[----:B------:R-:W-:Y:S02]  /*1b30*/  IMAD.X R17, R11, 0x1, R7, P2 ;  /* 0x000000010b117824 */ /* 0x000fe400010e0607 */
[----:B--2---:R-:W-:-:S04]  /*1b40*/  IMAD.U32 R13, R14, 0x10000, RZ ;  /* 0x000100000e0d7824 */ /* 0x004fc800078e00ff */
[----:B------:R-:W-:-:S04]  /*1b50*/  FMUL R13, R13, R2 ;  /* 0x000000020d0d7220 */ /* 0x000fc80000400000 */
[----:B------:R-:W-:-:S05]  /*1b60*/  FFMA R13, R26, R0, R13 ;  /* 0x000000001a0d7223 */ /* 0x000fca000000000d */
[----:B------:R-:W-:-:S05]  /*1b70*/  F2FP.BF16.F32.PACK_AB R13, RZ, R13 ;  /* 0x0000000dff0d723e */ /* 0x000fca00000010ff */
[----:B------:R0:W-:Y:S01]  /*1b80*/  @P0 STG.E.U16 desc[UR12][R16.64], R13 ;  /* 0x0000000d10000986 */ /* 0x0001e2000c10150c */
[----:B------:R-:W-:Y:S05]  /*1b90*/  @!P1 BRA `(.L_x_32) ;  /* 0x0000000000049947 */ /* 0x000fea0003800000 */
[----:B------:R2:W5:Y:S02]  /*1ba0*/  LDG.E.LTC128B.U16 R14, desc[UR12][R8.64+0x2] ;  /* 0x0000020c080e7981 */ /* 0x000564000c1e1520 */
.L_x_32:
[----:B------:R-:W-:Y:S05]  /*1bb0*/  BSYNC B0 ;  /* 0x0000000000007941 */ /* 0x000fea0003800000 */
.L_x_31:
[----:B-----5:R-:W-:Y:S01]  /*1bc0*/  IMAD.U32 R11, R14, 0x10000, RZ ;  /* 0x000100000e0b7824 */ /* 0x020fe200078e00ff */
[----:B------:R-:W-:Y:S01]  /*1bd0*/  ISETP.GT.AND P0, PT, R3, 0x8, PT ;  /* 0x000000080300780c */ /* 0x000fe20003f04270 */
[----:B0-----:R-:W-:Y:S01]  /*1be0*/  @P1 IMAD.MOV.U32 R13, RZ, RZ, R17 ;  /* 0x000000ffff0d1224 */ /* 0x001fe200078e0011 */
[----:B------:R-:W-:Y:S01]  /*1bf0*/  BSSY B0, `(.L_x_33) ;  /* 0x000000a000007945 */ /* 0x000fe20003800000 */
[----:B------:R-:W-:Y:S01]  /*1c00*/  FMUL R12, R11, R2 ;  /* 0x000000020b0c7220 */ /* 0x000fe20000400000 */
[----:B------:R-:W-:-:S03]  /*1c10*/  ISETP.GT.AND P2, PT, R10, RZ, P0 ;  /* 0x000000ff0a00720c */ /* 0x000fc60000744270 */
[----:B------:R-:W-:-:S05]  /*1c20*/  FFMA R12, R27, R0, R12 ;  /* 0x000000001b0c7223 */ /* 0x000fca000000000c */
[----:B------:R-:W-:-:S04]  /*1c30*/  F2FP.BF16.F32.PACK_AB R12, RZ, R12 ;  /* 0x0000000cff0c723e */ /* 0x000fc800000010ff */
[----:B------:R-:W-:Y:S01]  /*1c40*/  PRMT R11, R12, 0x7610, R11 ;  /* 0x000076100c0b7816 */ /* 0x000fe2000000000b */
[----:B------:R-:W-:-:S05]  /*1c50*/  @P1 IMAD.MOV.U32 R12, RZ, RZ, R16 ;  /* 0x000000ffff0c1224 */ /* 0x000fca00078e0010 */
[----:B------:R0:W-:Y:S01]  /*1c60*/  @P1 STG.E.U16 desc[UR12][R12.64+0x2], R11 ;  /* 0x0000020b0c001986 */ /* 0x0001e2000c10150c */
[----:B------:R-:W-:Y:S05]  /*1c70*/  @!P2 BRA `(.L_x_34) ;  /* 0x000000000004a947 */ /* 0x000fea0003800000 */
[----:B------:R3:W5:Y:S02]  /*1c80*/  LDG.E.LTC128B.U16 R14, desc[UR12][R4.64+0x10] ;  /* 0x0000100c040e7981 */ /* 0x000764000c1e1520 */
.L_x_34:
[----:B------:R-:W-:Y:S05]  /*1c90*/  BSYNC B0 ;  /* 0x0000000000007941 */ /* 0x000fea0003800000 */
.L_x_33:
[----:B0----5:R-:W-:Y:S01]  /*1ca0*/  IMAD.U32 R11, R14, 0x10000, RZ ;  /* 0x000100000e0b7824 */ /* 0x021fe200078e00ff */
[----:B------:R-:W-:Y:S01]  /*1cb0*/  ISETP.GT.AND P1, PT, R3, 0x9, PT ;  /* 0x000000090300780c */ /* 0x000fe20003f24270 */
[----:B------:R-:W-:Y:S02]  /*1cc0*/  BSSY B0, `(.L_x_35) ;  /* 0x0000008000007945 */ /* 0x000fe40003800000 */
[----:B------:R-:W-:Y:S01]  /*1cd0*/  FMUL R11, R11, R2 ;  /* 0x000000020b0b7220 */ /* 0x000fe20000400000 */
[----:B------:R-:W-:-:S03]  /*1ce0*/  ISETP.GT.AND P3, PT, R10, RZ, P1 ;  /* 0x000000ff0a00720c */ /* 0x000fc60000f64270 */
[----:B------:R-:W-:-:S05]  /*1cf0*/  FFMA R11, R28, R0, R11 ;  /* 0x000000001c0b7223 */ /* 0x000fca000000000b */
[----:B------:R-:W-:-:S05]  /*1d00*/  F2FP.BF16.F32.PACK_AB R11, RZ, R11 ;  /* 0x0000000bff0b723e */ /* 0x000fca00000010ff */
[----:B------:R0:W-:Y:S01]  /*1d10*/  @P2 STG.E.U16 desc[UR12][R6.64+0x10], R11 ;  /* 0x0000100b06002986 */ /* 0x0001e2000c10150c */
[----:B------:R-:W-:Y:S05]  /*1d20*/  @!P3 BRA `(.L_x_36) ;  /* 0x000000000004b947 */ /* 0x000fea0003800000 */
[----:B------:R4:W5:Y:S02]  /*1d30*/  LDG.E.LTC128B.U16 R14, desc[UR12][R4.64+0x12] ;  /* 0x0000120c040e7981 */ /* 0x000964000c1e1520 */
.L_x_36:
[----:B------:R-:W-:Y:S05]  /*1d40*/  BSYNC B0 ;  /* 0x0000000000007941 */ /* 0x000fea0003800000 */
.L_x_35:
[----:B0----5:R-:W-:Y:S01]  /*1d50*/  IMAD.U32 R11, R14, 0x10000, RZ ;  /* 0x000100000e0b7824 */ /* 0x021fe200078e00ff */
[----:B------:R-:W-:Y:S01]  /*1d60*/  ISETP.GT.AND P0, PT, R10, 0x8, P0 ;  /* 0x000000080a00780c */ /* 0x000fe20000704270 */
[----:B------:R-:W-:Y:S02]  /*1d70*/  BSSY B0, `(.L_x_37) ;  /* 0x0000007000007945 */ /* 0x000fe40003800000 */
[----:B------:R-:W-:-:S04]  /*1d80*/  FMUL R12, R11, R2 ;  /* 0x000000020b0c7220 */ /* 0x000fc80000400000 */
[----:B------:R-:W-:-:S05]  /*1d90*/  FFMA R12, R29, R0, R12 ;  /* 0x000000001d0c7223 */ /* 0x000fca000000000c */
[----:B------:R-:W-:-:S05]  /*1da0*/  F2FP.BF16.F32.PACK_AB R12, RZ, R12 ;  /* 0x0000000cff0c723e */ /* 0x000fca00000010ff */
[----:B------:R0:W-:Y:S01]  /*1db0*/  @P3 STG.E.U16 desc[UR12][R6.64+0x12], R12 ;  /* 0x0000120c06003986 */ /* 0x0001e2000c10150c */
[----:B------:R-:W-:Y:S05]  /*1dc0*/  @!P0 BRA `(.L_x_38) ;  /* 0x0000000000048947 */ /* 0x000fea0003800000 */
[----:B------:R0:W5:Y:S02]  /*1dd0*/  LDG.E.LTC128B.U16 R14, desc[UR12][R8.64+0x10] ;  /* 0x0000100c080e7981 */ /* 0x000164000c1e1520 */
.L_x_38:
[----:B------:R-:W-:Y:S05]  /*1de0*/  BSYNC B0 ;  /* 0x0000000000007941 */ /* 0x000fea0003800000 */
.L_x_37:
[----:B-----5:R-:W-:Y:S01]  /*1df0*/  IMAD.U32 R11, R14, 0x10000, RZ ;  /* 0x000100000e0b7824 */ /* 0x020fe200078e00ff */
[----:B------:R-:W-:Y:S01]  /*1e00*/  ISETP.GT.AND P1, PT, R10, 0x8, P1 ;  /* 0x000000080a00780c */ /* 0x000fe20000f24270 */
[----:B0-----:R-:W-:Y:S01]  /*1e10*/  @P0 IMAD.MOV.U32 R12, RZ, RZ, R16 ;  /* 0x000000ffff0c0224 */ /* 0x001fe200078e0010 */
[----:B------:R-:W-:Y:S01]  /*1e20*/  BSSY B0, `(.L_x_39) ;  /* 0x0000008000007945 */ /* 0x000fe20003800000 */
[----:B------:R-:W-:Y:S01]  /*1e30*/  FMUL R11, R11, R2 ;  /* 0x000000020b0b7220 */ /* 0x000fe20000400000 */
[----:B------:R-:W-:-:S03]  /*1e40*/  @P0 IMAD.MOV.U32 R13, RZ, RZ, R17 ;  /* 0x000000ffff0d0224 */ /* 0x000fc600078e0011 */
[----:B------:R-:W-:-:S05]  /*1e50*/  FFMA R11, R30, R0, R11 ;  /* 0x000000001e0b7223 */ /* 0x000fca000000000b */
[----:B------:R-:W-:-:S05]  /*1e60*/  F2FP.BF16.F32.PACK_AB R11, RZ, R11 ;  /* 0x0000000bff0b723e */ /* 0x000fca00000010ff */
[----:B------:R0:W-:Y:S01]  /*1e70*/  @P0 STG.E.U16 desc[UR12][R12.64+0x10], R11 ;  /* 0x0000100b0c000986 */ /* 0x0001e2000c10150c */
[----:B------:R-:W-:Y:S05]  /*1e80*/  @!P1 BRA `(.L_x_40) ;  /* 0x0000000000049947 */ /* 0x000fea0003800000 */
[----:B------:R0:W5:Y:S02]  /*1e90*/  LDG.E.LTC128B.U16 R14, desc[UR12][R8.64+0x12] ;  /* 0x0000120c080e7981 */ /* 0x000164000c1e1520 */
.L_x_40:
[----:B------:R-:W-:Y:S05]  /*1ea0*/  BSYNC B0 ;  /* 0x0000000000007941 */ /* 0x000fea0003800000 */
.L_x_39:
[----:B0----5:R-:W-:Y:S01]  /*1eb0*/  IMAD.U32 R11, R14, 0x10000, RZ ;  /* 0x000100000e0b7824 */ /* 0x021fe200078e00ff */
[----:B------:R-:W-:Y:S01]  /*1ec0*/  ISETP.GT.AND P0, PT, R3, 0x10, PT ;  /* 0x000000100300780c */ /* 0x000fe20003f04270 */
[----:B------:R-:W-:Y:S01]  /*1ed0*/  @P1 IMAD.MOV.U32 R13, RZ, RZ, R17 ;  /* 0x000000ffff0d1224 */ /* 0x000fe200078e0011 */
        /* <DEDUP_REMOVED lines=10> */
.L_x_42:
[----:B------:R-:W-:Y:S05]  /*1f80*/  BSYNC B0 ;  /* 0x0000000000007941 */ /* 0x000fea0003800000 */
.L_x_41:
        /* <DEDUP_REMOVED lines=10> */
.L_x_44:
[----:B------:R-:W-:Y:S05]  /*2030*/  BSYNC B0 ;  /* 0x0000000000007941 */ /* 0x000fea0003800000 */
.L_x_43:
        /* <DEDUP_REMOVED lines=9> */
.L_x_46:
[----:B------:R-:W-:Y:S05]  /*20d0*/  BSYNC B0 ;  /* 0x0000000000007941 */ /* 0x000fea0003800000 */
.L_x_45:
        /* <DEDUP_REMOVED lines=11> */
.L_x_48:
[----:B------:R-:W-:Y:S05]  /*2190*/  BSYNC B0 ;  /* 0x0000000000007941 */ /* 0x000fea0003800000 */
.L_x_47:
        /* <DEDUP_REMOVED lines=13> */
.L_x_50:
[----:B------:R-:W-:Y:S05]  /*2270*/  BSYNC B0 ;  /* 0x0000000000007941 */ /* 0x000fea0003800000 */
.L_x_49:
        /* <DEDUP_REMOVED lines=10> */
.L_x_52:
[----:B------:R-:W-:Y:S05]  /*2320*/  BSYNC B0 ;  /* 0x0000000000007941 */ /* 0x000fea0003800000 */
.L_x_51:
        /* <DEDUP_REMOVED lines=9> */
.L_x_54:
[----:B------:R-:W-:Y:S05]  /*23c0*/  BSYNC B0 ;  /* 0x0000000000007941 */ /* 0x000fea0003800000 */
.L_x_53:
        /* <DEDUP_REMOVED lines=11> */
.L_x_56:
[----:B------:R-:W-:Y:S05]  /*2480*/  BSYNC B0 ;  /* 0x0000000000007941 */ /* 0x000fea0003800000 */
.L_x_55:
        /* <DEDUP_REMOVED lines=13> */
.L_x_58:
[----:B------:R-:W-:Y:S05]  /*2560*/  BSYNC B0 ;  /* 0x0000000000007941 */ /* 0x000fea0003800000 */
.L_x_57:
        /* <DEDUP_REMOVED lines=10> */
.L_x_60:
[----:B------:R-:W-:Y:S05]  /*2610*/  BSYNC B0 ;  /* 0x0000000000007941 */ /* 0x000fea0003800000 */
.L_x_59:
        /* <DEDUP_REMOVED lines=9> */
.L_x_62:
[----:B------:R-:W-:Y:S05]  /*26b0*/  BSYNC B0 ;  /* 0x0000000000007941 */ /* 0x000fea0003800000 */
.L_x_61:
        /* <DEDUP_REMOVED lines=11> */
.L_x_64:
[----:B------:R-:W-:Y:S05]  /*2770*/  BSYNC B0 ;  /* 0x0000000000007941 */ /* 0x000fea0003800000 */
.L_x_63:
        /* <DEDUP_REMOVED lines=13> */
.L_x_66:
[----:B------:R-:W-:Y:S05]  /*2850*/  BSYNC B0 ;  /* 0x0000000000007941 */ /* 0x000fea0003800000 */
.L_x_65:
        /* <DEDUP_REMOVED lines=10> */
.L_x_68:
[----:B------:R-:W-:Y:S05]  /*2900*/  BSYNC B0 ;  /* 0x0000000000007941 */ /* 0x000fea0003800000 */
.L_x_67:
        /* <DEDUP_REMOVED lines=9> */
.L_x_70:
[----:B------:R-:W-:Y:S05]  /*29a0*/  BSYNC B0 ;  /* 0x0000000000007941 */ /* 0x000fea0003800000 */
.L_x_69:
        /* <DEDUP_REMOVED lines=11> */
.L_x_72:
[----:B------:R-:W-:Y:S05]  /*2a60*/  BSYNC B0 ;  /* 0x0000000000007941 */ /* 0x000fea0003800000 */
.L_x_71:
        /* <DEDUP_REMOVED lines=13> */
.L_x_74:
[----:B------:R-:W-:Y:S05]  /*2b40*/  BSYNC B0 ;  /* 0x0000000000007941 */ /* 0x000fea0003800000 */
.L_x_73:
        /* <DEDUP_REMOVED lines=10> */
.L_x_76:
[----:B------:R-:W-:Y:S05]  /*2bf0*/  BSYNC B0 ;  /* 0x0000000000007941 */ /* 0x000fea0003800000 */
.L_x_75:
        /* <DEDUP_REMOVED lines=9> */
.L_x_78:
[----:B------:R-:W-:Y:S05]  /*2c90*/  BSYNC B0 ;  /* 0x0000000000007941 */ /* 0x000fea0003800000 */
.L_x_77:
        /* <DEDUP_REMOVED lines=11> */
.L_x_80:
[----:B------:R-:W-:Y:S05]  /*2d50*/  BSYNC B0 ;  /* 0x0000000000007941 */ /* 0x000fea0003800000 */
.L_x_79:
        /* <DEDUP_REMOVED lines=13> */
.L_x_82:
[----:B------:R-:W-:Y:S05]  /*2e30*/  BSYNC B0 ;  /* 0x0000000000007941 */ /* 0x000fea0003800000 */
.L_x_81:
        /* <DEDUP_REMOVED lines=10> */
.L_x_84:
[----:B------:R-:W-:Y:S05]  /*2ee0*/  BSYNC B0 ;  /* 0x0000000000007941 */ /* 0x000fea0003800000 */
.L_x_83:
        /* <DEDUP_REMOVED lines=9> */
.L_x_86:
[----:B------:R-:W-:Y:S05]  /*2f80*/  BSYNC B0 ;  /* 0x0000000000007941 */ /* 0x000fea0003800000 */
.L_x_85:
        /* <DEDUP_REMOVED lines=11> */
.L_x_88:
[----:B------:R-:W-:Y:S05]  /*3040*/  BSYNC B0 ;  /* 0x0000000000007941 */ /* 0x000fea0003800000 */
.L_x_87:
        /* <DEDUP_REMOVED lines=13> */
.L_x_90:
[----:B------:R-:W-:Y:S05]  /*3120*/  BSYNC B0 ;  /* 0x0000000000007941 */ /* 0x000fea0003800000 */
.L_x_89:
        /* <DEDUP_REMOVED lines=10> */
.L_x_92:
[----:B------:R-:W-:Y:S05]  /*31d0*/  BSYNC B0 ;  /* 0x0000000000007941 */ /* 0x000fea0003800000 */
.L_x_91:
        /* <DEDUP_REMOVED lines=9> */
.L_x_94:
[----:B------:R-:W-:Y:S05]  /*3270*/  BSYNC B0 ;  /* 0x0000000000007941 */ /* 0x000fea0003800000 */
.L_x_93:
        /* <DEDUP_REMOVED lines=11> */
.L_x_96:
[----:B------:R-:W-:Y:S05]  /*3330*/  BSYNC B0 ;  /* 0x0000000000007941 */ /* 0x000fea0003800000 */
.L_x_95:
        /* <DEDUP_REMOVED lines=13> */
.L_x_98:
[----:B------:R-:W-:Y:S05]  /*3410*/  BSYNC B0 ;  /* 0x0000000000007941 */ /* 0x000fea0003800000 */
.L_x_97:
        /* <DEDUP_REMOVED lines=10> */
.L_x_100:
[----:B------:R-:W-:Y:S05]  /*34c0*/  BSYNC B0 ;  /* 0x0000000000007941 */ /* 0x000fea0003800000 */
.L_x_99:
        /* <DEDUP_REMOVED lines=9> */
.L_x_102:
[----:B------:R-:W-:Y:S05]  /*3560*/  BSYNC B0 ;  /* 0x0000000000007941 */ /* 0x000fea0003800000 */
.L_x_101:
        /* <DEDUP_REMOVED lines=11> */
.L_x_104:
[----:B------:R-:W-:Y:S05]  /*3620*/  BSYNC B0 ;  /* 0x0000000000007941 */ /* 0x000fea0003800000 */
.L_x_103:
        /* <DEDUP_REMOVED lines=13> */
.L_x_106:
[----:B------:R-:W-:Y:S05]  /*3700*/  BSYNC B0 ;  /* 0x0000000000007941 */ /* 0x000fea0003800000 */
.L_x_105:
        /* <DEDUP_REMOVED lines=10> */
.L_x_108:
[----:B------:R-:W-:Y:S05]  /*37b0*/  BSYNC B0 ;  /* 0x0000000000007941 */ /* 0x000fea0003800000 */
.L_x_107:
        /* <DEDUP_REMOVED lines=9> */
.L_x_110:
[----:B------:R-:W-:Y:S05]  /*3850*/  BSYNC B0 ;  /* 0x0000000000007941 */ /* 0x000fea0003800000 */
.L_x_109:
        /* <DEDUP_REMOVED lines=11> */
.L_x_112:
[----:B------:R-:W-:Y:S05]  /*3910*/  BSYNC B0 ;  /* 0x0000000000007941 */ /* 0x000fea0003800000 */
.L_x_111:
        /* <DEDUP_REMOVED lines=13> */
.L_x_114:
[----:B------:R-:W-:Y:S05]  /*39f0*/  BSYNC B0 ;  /* 0x0000000000007941 */ /* 0x000fea0003800000 */
.L_x_113:
        /* <DEDUP_REMOVED lines=10> */
.L_x_116:
[----:B------:R-:W-:Y:S05]  /*3aa0*/  BSYNC B0 ;  /* 0x0000000000007941 */ /* 0x000fea0003800000 */
.L_x_115:
        /* <DEDUP_REMOVED lines=9> */
.L_x_118:
[----:B------:R-:W-:Y:S05]  /*3b40*/  BSYNC B0 ;  /* 0x0000000000007941 */ /* 0x000fea0003800000 */
.L_x_117:
        /* <DEDUP_REMOVED lines=11> */
.L_x_120:
[----:B------:R-:W-:Y:S05]  /*3c00*/  BSYNC B0 ;  /* 0x0000000000007941 */ /* 0x000fea0003800000 */
.L_x_119:
        /* <DEDUP_REMOVED lines=13> */
.L_x_122:
[----:B------:R-:W-:Y:S05]  /*3ce0*/  BSYNC B0 ;  /* 0x0000000000007941 */ /* 0x000fea0003800000 */
.L_x_121:
        /* <DEDUP_REMOVED lines=10> */
.L_x_124:
[----:B------:R-:W-:Y:S05]  /*3d90*/  BSYNC B0 ;  /* 0x0000000000007941 */ /* 0x000fea0003800000 */
.L_x_123:
        /* <DEDUP_REMOVED lines=9> */
.L_x_126:
[----:B------:R-:W-:Y:S05]  /*3e30*/  BSYNC B0 ;  /* 0x0000000000007941 */ /* 0x000fea0003800000 */
.L_x_125:
        /* <DEDUP_REMOVED lines=11> */
.L_x_128:
[----:B------:R-:W-:Y:S05]  /*3ef0*/  BSYNC B0 ;  /* 0x0000000000007941 */ /* 0x000fea0003800000 */
.L_x_127:
        /* <DEDUP_REMOVED lines=13> */
.L_x_130:
[----:B------:R-:W-:Y:S05]  /*3fd0*/  BSYNC B0 ;  /* 0x0000000000007941 */ /* 0x000fea0003800000 */
.L_x_129:
        /* <DEDUP_REMOVED lines=10> */
.L_x_132:
[----:B------:R-:W-:Y:S05]  /*4080*/  BSYNC B0 ;  /* 0x0000000000007941 */ /* 0x000fea0003800000 */
.L_x_131:
        /* <DEDUP_REMOVED lines=9> */
.L_x_134:
[----:B------:R-:W-:Y:S05]  /*4120*/  BSYNC B0 ;  /* 0x0000000000007941 */ /* 0x000fea0003800000 */
.L_x_133:
        /* <DEDUP_REMOVED lines=11> */
.L_x_136:
[----:B------:R-:W-:Y:S05]  /*41e0*/  BSYNC B0 ;  /* 0x0000000000007941 */ /* 0x000fea0003800000 */
.L_x_135:
        /* <DEDUP_REMOVED lines=13> */
.L_x_138:
[----:B------:R-:W-:Y:S05]  /*42c0*/  BSYNC B0 ;  /* 0x0000000000007941 */ /* 0x000fea0003800000 */
.L_x_137:
        /* <DEDUP_REMOVED lines=10> */
.L_x_140:
[----:B------:R-:W-:Y:S05]  /*4370*/  BSYNC B0 ;  /* 0x0000000000007941 */ /* 0x000fea0003800000 */
.L_x_139:
        /* <DEDUP_REMOVED lines=9> */
.L_x_142:
[----:B------:R-:W-:Y:S05]  /*4410*/  BSYNC B0 ;  /* 0x0000000000007941 */ /* 0x000fea0003800000 */
.L_x_141:
        /* <DEDUP_REMOVED lines=11> */
.L_x_144:
[----:B------:R-:W-:Y:S05]  /*44d0*/  BSYNC B0 ;  /* 0x0000000000007941 */ /* 0x000fea0003800000 */
.L_x_143:
        /* <DEDUP_REMOVED lines=13> */
.L_x_146:
[----:B------:R-:W-:Y:S05]  /*45b0*/  BSYNC B0 ;  /* 0x0000000000007941 */ /* 0x000fea0003800000 */
.L_x_145:
        /* <DEDUP_REMOVED lines=10> */
.L_x_148:
[----:B------:R-:W-:Y:S05]  /*4660*/  BSYNC B0 ;  /* 0x0000000000007941 */ /* 0x000fea0003800000 */
.L_x_147:
[----:B-----5:R-:W-:Y:S01]  /*4670*/  IMAD.U32 R3, R14, 0x10000, RZ ;  /* 0x000100000e037824 */ /* 0x020fe200078e00ff */
[----:B------:R-:W-:Y:S01]  /*4680*/  ISETP.GT.AND P0, PT, R10, 0x8, P0 ;  /* 0x000000080a00780c */ /* 0x000fe20000704270 */
[----:B------:R-:W-:Y:S02]  /*4690*/  BSSY B0, `(.L_x_149) ;  /* 0x0000007000007945 */ /* 0x000fe40003800000 */
[----:B01-34-:R-:W-:-:S04]  /*46a0*/  FMUL R4, R3, R2 ;  /* 0x0000000203047220 */ /* 0x01bfc80000400000 */
[----:B------:R-:W-:-:S05]  /*46b0*/  FFMA R4, R85, R0, R4 ;  /* 0x0000000055047223 */ /* 0x000fca0000000004 */
[----:B------:R-:W-:-:S05]  /*46c0*/  F2FP.BF16.F32.PACK_AB R4, RZ, R4 ;  /* 0x00000004ff04723e */ /* 0x000fca00000010ff */
[----:B------:R0:W-:Y:S01]  /*46d0*/  @P3 STG.E.U16 desc[UR12][R6.64+0xf2], R4 ;  /* 0x0000f20406003986 */ /* 0x0001e2000c10150c */
[----:B------:R-:W-:Y:S05]  /*46e0*/  @!P0 BRA `(.L_x_150) ;  /* 0x0000000000048947 */ /* 0x000fea0003800000 */
[----:B------:R1:W5:Y:S02]  /*46f0*/  LDG.E.LTC128B.U16 R14, desc[UR12][R8.64+0xf0] ;  /* 0x0000f00c080e7981 */ /* 0x000364000c1e1520 */
.L_x_150:
[----:B------:R-:W-:Y:S05]  /*4700*/  BSYNC B0 ;  /* 0x0000000000007941 */ /* 0x000fea0003800000 */
.L_x_149:
        /* <DEDUP_REMOVED lines=11> */
.L_x_152:
[----:B------:R-:W-:Y:S05]  /*47c0*/  BSYNC B0 ;  /* 0x0000000000007941 */ /* 0x000fea0003800000 */
.L_x_151:
[----:B0----5:R-:W-:-:S04]  /*47d0*/  IMAD.U32 R3, R14, 0x10000, RZ ;  /* 0x000100000e037824 */ /* 0x021fc800078e00ff */
[----:B------:R-:W-:-:S04]  /*47e0*/  FMUL R2, R3, R2 ;  /* 0x0000000203027220 */ /* 0x000fc80000400000 */
[----:B------:R-:W-:Y:S01]  /*47f0*/  FFMA R2, R87, R0, R2 ;  /* 0x0000000057027223 */ /* 0x000fe20000000002 */
[----:B------:R-:W-:Y:S06]  /*4800*/  @!P1 EXIT ;  /* 0x000000000000994d */ /* 0x000fec0003800000 */
[----:B------:R-:W-:-:S05]  /*4810*/  F2FP.BF16.F32.PACK_AB R2, RZ, R2 ;  /* 0x00000002ff02723e */ /* 0x000fca00000010ff */
[----:B------:R-:W-:Y:S01]  /*4820*/  STG.E.U16 desc[UR12][R16.64+0xf2], R2 ;  /* 0x0000f20210007986 */ /* 0x000fe2000c10150c */
[----:B------:R-:W-:Y:S05]  /*4830*/  EXIT ;  /* 0x000000000000794d */ /* 0x000fea0003800000 */
.L_x_28:
[----:B------:R-:W-:Y:S01]  /*4840*/  ISETP.GT.AND P3, PT, R3, 0x1, PT ;  /* 0x000000010300780c */ /* 0x000fe20003f64270 */
[----:B------:R-:W-:Y:S01]  /*4850*/  ULDC.64 UR4, c[0x0][0x5c8] ;  /* 0x0001720000047ab9 */ /* 0x000fe20000000a00 */
[-C--:B--2---:R-:W-:Y:S01]  /*4860*/  FMUL R24, R24, R0.reuse ;  /* 0x0000000018187220 */ /* 0x084fe20000400000 */
[-C--:B------:R-:W-:Y:S01]  /*4870*/  FMUL R25, R25, R0.reuse ;  /* 0x0000000019197220 */ /* 0x080fe20000400000 */
[----:B------:R-:W-:Y:S01]  /*4880*/  ISETP.GT.AND P4, PT, R10, RZ, P3 ;  /* 0x000000ff0a00720c */ /* 0x000fe20001f84270 */
[-C--:B------:R-:W-:Y:S01]  /*4890*/  FMUL R26, R26, R0.reuse ;  /* 0x000000001a1a7220 */ /* 0x080fe20000400000 */
[----:B------:R-:W-:Y:S01]  /*48a0*/  LEA R4, P1, R12, UR4, 0x1 ;  /* 0x000000040c047c11 */ /* 0x000fe2000f8208ff */
[----:B------:R-:W-:Y:S01]  /*48b0*/  FMUL R27, R27, R0 ;  /* 0x000000001b1b7220 */ /* 0x000fe20000400000 */
[----:B------:R-:W-:Y:S01]  /*48c0*/  F2FP.BF16.F32.PACK_AB R24, RZ, R24 ;  /* 0x00000018ff18723e */ /* 0x000fe200000010ff */
[-C--:B------:R-:W-:Y:S01]  /*48d0*/  FMUL R28, R28, R0.reuse ;  /* 0x000000001c1c7220 */ /* 0x080fe20000400000 */
[----:B------:R-:W-:Y:S01]  /*48e0*/  LEA.HI.X R5, R12, UR5, R7, 0x1, P1 ;  /* 0x000000050c057c11 */ /* 0x000fe200088f0c07 */
[-C--:B------:R-:W-:Y:S01]  /*48f0*/  FMUL R29, R29, R0.reuse ;  /* 0x000000001d1d7220 */ /* 0x080fe20000400000 */
[----:B------:R-:W-:Y:S01]  /*4900*/  F2FP.BF16.F32.PACK_AB R25, RZ, R25 ;  /* 0x00000019ff19723e */ /* 0x000fe200000010ff */
[-C--:B------:R-:W-:Y:S01]  /*4910*/  FMUL R30, R30, R0.reuse ;  /* 0x000000001e1e7220 */ /* 0x080fe20000400000 */
[----:B------:R-:W-:Y:S01]  /*4920*/  ISETP.GT.AND P3, PT, R10, 0x8, P3 ;  /* 0x000000080a00780c */ /* 0x000fe20001f64270 */
[----:B------:R-:W-:Y:S01]  /*4930*/  @P2 STG.E.U16 desc[UR12][R4.64], R24 ;  /* 0x0000001804002986 */ /* 0x000fe2000c10150c */
[----:B------:R-:W-:Y:S01]  /*4940*/  SHF.L.U64.HI R11, R16, 0x1, R11 ;  /* 0x00000001100b7819 */ /* 0x000fe2000001020b */
[----:B------:R-:W-:Y:S01]  /*4950*/  FMUL R31, R31, R0 ;  /* 0x000000001f1f7220 */ /* 0x000fe20000400000 */
[----:B------:R-:W-:Y:S01]  /*4960*/  ISETP.GT.AND P2, PT, R10, 0x8, P0 ;  /* 0x000000080a00780c */ /* 0x000fe20000744270 */
[----:B------:R-:W-:Y:S01]  /*4970*/  @P4 STG.E.U16 desc[UR12][R4.64+0x2], R25 ;  /* 0x0000021904004986 */ /* 0x000fe2000c10150c */
[----:B------:R-:W-:Y:S01]  /*4980*/  LEA R16, P4, R16, R4, 0x1 ;  /* 0x0000000410107211 */ /* 0x000fe200078808ff */
[-C--:B------:R-:W-:Y:S01]  /*4990*/  FMUL R32, R32, R0.reuse ;  /* 0x0000000020207220 */ /* 0x080fe20000400000 */
[----:B------:R-:W-:Y:S01]  /*49a0*/  ISETP.GT.AND P1, PT, R3, 0x8, PT ;  /* 0x000000080300780c */ /* 0x000fe20003f24270 */
[-C--:B------:R-:W-:Y:S01]  /*49b0*/  FMUL R33, R33, R0.reuse ;  /* 0x0000000021217220 */ /* 0x080fe20000400000 */
[----:B------:R-:W-:Y:S01]  /*49c0*/  ISETP.GT.AND P0, PT, R3, 0x9, PT ;  /* 0x000000090300780c */ /* 0x000fe20003f04270 */
[----:B------:R-:W-:Y:S01]  /*49d0*/  IMAD.X R17, R11, 0x1, R5, P4 ;  /* 0x000000010b117824 */ /* 0x000fe200020e0605 */
[C---:B------:R-:W-:Y:S01]  /*49e0*/  ISETP.GT.AND P5, PT, R10.reuse, RZ, P1 ;  /* 0x000000ff0a00720c */ /* 0x040fe20000fa4270 */
[--C-:B------:R-:W-:Y:S01]  /*49f0*/  @P3 IMAD.MOV.U32 R6, RZ, RZ, R16.reuse ;  /* 0x000000ffff063224 */ /* 0x100fe200078e0010 */
[C---:B------:R-:W-:Y:S01]  /*4a00*/  ISETP.GT.AND P4, PT, R10.reuse, RZ, P0 ;  /* 0x000000ff0a00720c */ /* 0x040fe20000784270 */
[--C-:B------:R-:W-:Y:S01]  /*4a10*/  @P3 IMAD.MOV.U32 R7, RZ, RZ, R17.reuse ;  /* 0x000000ffff073224 */ /* 0x100fe200078e0011 */
[----:B------:R-:W-:Y:S01]  /*4a20*/  ISETP.GT.AND P1, PT, R10, 0x8, P1 ;  /* 0x000000080a00780c */ /* 0x000fe20000f24270 */
[----:B------:R-:W-:Y:S01]  /*4a30*/  FMUL R34, R34, R0 ;  /* 0x0000000022227220 */ /* 0x000fe20000400000 */
[----:B------:R-:W-:Y:S01]  /*4a40*/  F2FP.BF16.F32.PACK_AB R26, RZ, R26 ;  /* 0x0000001aff1a723e */ /* 0x000fe200000010ff */
[-C--:B------:R-:W-:Y:S01]  /*4a50*/  FMUL R35, R35, R0.reuse ;  /* 0x0000000023237220 */ /* 0x080fe20000400000 */
[----:B------:R-:W-:Y:S01]  /*4a60*/  F2FP.BF16.F32.PACK_AB R27, RZ, R27 ;  /* 0x0000001bff1b723e */ /* 0x000fe200000010ff */
[----:B------:R-:W-:Y:S01]  /*4a70*/  FMUL R36, R36, R0 ;  /* 0x0000000024247220 */ /* 0x000fe20000400000 */
[----:B------:R-:W-:Y:S01]  /*4a80*/  F2FP.BF16.F32.PACK_AB R28, RZ, R28 ;  /* 0x0000001cff1c723e */ /* 0x000fe200000010ff */
[----:B------:R-:W-:Y:S01]  /*4a90*/  @P2 STG.E.U16 desc[UR12][R16.64], R26 ;  /* 0x0000001a10002986 */ /* 0x000fe2000c10150c */
[----:B------:R-:W-:Y:S01]  /*4aa0*/  F2FP.BF16.F32.PACK_AB R29, RZ, R29 ;  /* 0x0000001dff1d723e */ /* 0x000fe200000010ff */
[-C--:B------:R-:W-:Y:S01]  /*4ab0*/  FMUL R37, R37, R0.reuse ;  /* 0x0000000025257220 */ /* 0x080fe20000400000 */
[----:B------:R-:W-:Y:S01]  /*4ac0*/  ISETP.GT.AND P2, PT, R10, 0x8, P0 ;  /* 0x000000080a00780c */ /* 0x000fe20000744270 */
[----:B------:R0:W-:Y:S01]  /*4ad0*/  @P3 STG.E.U16 desc[UR12][R6.64+0x2], R27 ;  /* 0x0000021b06003986 */ /* 0x0001e2000c10150c */
[C---:B------:R-:W-:Y:S01]  /*4ae0*/  ISETP.GT.AND P3, PT, R3.reuse, 0x10, PT ;  /* 0x000000100300780c */ /* 0x040fe20003f64270 */
[----:B------:R-:W-:Y:S01]  /*4af0*/  FMUL R38, R38, R0 ;  /* 0x0000000026267220 */ /* 0x000fe20000400000 */
[----:B------:R-:W-:Y:S01]  /*4b00*/  F2FP.BF16.F32.PACK_AB R30, RZ, R30 ;  /* 0x0000001eff1e723e */ /* 0x000fe200000010ff */
[----:B------:R-:W-:Y:S01]  /*4b10*/  @P5 STG.E.U16 desc[UR12][R4.64+0x10], R28 ;  /* 0x0000101c04005986 */ /* 0x000fe2000c10150c */
[----:B------:R-:W-:Y:S01]  /*4b20*/  ISETP.GT.AND P0, PT, R3, 0x11, PT ;  /* 0x000000110300780c */ /* 0x000fe20003f04270 */
[-C--:B------:R-:W-:Y:S01]  /*4b30*/  FMUL R39, R39, R0.reuse ;  /* 0x0000000027277220 */ /* 0x080fe20000400000 */
[----:B------:R-:W-:Y:S01]  /*4b40*/  F2FP.BF16.F32.PACK_AB R31, RZ, R31 ;  /* 0x0000001fff1f723e */ /* 0x000fe200000010ff */
[----:B------:R-:W-:Y:S01]  /*4b50*/  @P4 STG.E.U16 desc[UR12][R4.64+0x12], R29 ;  /* 0x0000121d04004986 */ /* 0x000fe2000c10150c */
[----:B------:R-:W-:Y:S01]  /*4b60*/  ISETP.GT.AND P4, PT, R10, RZ, P3 ;  /* 0x000000ff0a00720c */ /* 0x000fe20001f84270 */
[----:B------:R-:W-:Y:S01]  /*4b70*/  FMUL R40, R40, R0 ;  /* 0x0000000028287220 */ /* 0x000fe20000400000 */
[C---:B------:R-:W-:Y:S01]  /*4b80*/  ISETP.GT.AND P3, PT, R10.reuse, 0x8, P3 ;  /* 0x000000080a00780c */ /* 0x040fe20001f64270 */
[--C-:B0-----:R-:W-:Y:S01]  /*4b90*/  @P1 IMAD.MOV.U32 R6, RZ, RZ, R16.reuse ;  /* 0x000000ffff061224 */ /* 0x101fe200078e0010 */
[----:B------:R-:W-:Y:S01]  /*4ba0*/  ISETP.GT.AND P5, PT, R10, RZ, P0 ;  /* 0x000000ff0a00720c */ /* 0x000fe200007a4270 */
[--C-:B------:R-:W-:Y:S01]  /*4bb0*/  @P1 IMAD.MOV.U32 R7, RZ, RZ, R17.reuse ;  /* 0x000000ffff071224 */ /* 0x100fe200078e0011 */
[----:B------:R-:W-:Y:S01]  /*4bc0*/  F2FP.BF16.F32.PACK_AB R32, RZ, R32 ;  /* 0x00000020ff20723e */ /* 0x000fe200000010ff */
[-C--:B------:R-:W-:Y:S01]  /*4bd0*/  FMUL R41, R41, R0.reuse ;  /* 0x0000000029297220 */ /* 0x080fe20000400000 */
[----:B------:R-:W-:Y:S01]  /*4be0*/  F2FP.BF16.F32.PACK_AB R33, RZ, R33 ;  /* 0x00000021ff21723e */ /* 0x000fe200000010ff */
[-C--:B------:R-:W-:Y:S01]  /*4bf0*/  FMUL R42, R42, R0.reuse ;  /* 0x000000002a2a7220 */ /* 0x080fe20000400000 */
[----:B------:R0:W-:Y:S01]  /*4c00*/  @P1 STG.E.U16 desc[UR12][R6.64+0x10], R30 ;  /* 0x0000101e06001986 */ /* 0x0001e2000c10150c */
[----:B------:R-:W-:Y:S01]  /*4c10*/  ISETP.GT.AND P1, PT, R10, 0x8, P0 ;  /* 0x000000080a00780c */ /* 0x000fe20000724270 */
[----:B------:R-:W-:Y:S01]  /*4c20*/  FMUL R43, R43, R0 ;  /* 0x000000002b2b7220 */ /* 0x000fe20000400000 */
[----:B------:R-:W-:Y:S01]  /*4c30*/  F2FP.BF16.F32.PACK_AB R34, RZ, R34 ;  /* 0x00000022ff22723e */ /* 0x000fe200000010ff */
[-C--:B------:R-:W-:Y:S01]  /*4c40*/  FMUL R44, R44, R0.reuse ;  /* 0x000000002c2c7220 */ /* 0x080fe20000400000 */
[----:B------:R-:W-:Y:S01]  /*4c50*/  F2FP.BF16.F32.PACK_AB R35, RZ, R35 ;  /* 0x00000023ff23723e */ /* 0x000fe200000010ff */
[-C--:B------:R-:W-:Y:S01]  /*4c60*/  FMUL R45, R45, R0.reuse ;  /* 0x000000002d2d7220 */ /* 0x080fe20000400000 */
[----:B------:R-:W-:Y:S01]  /*4c70*/  ISETP.GT.AND P0, PT, R3, 0x19, PT ;  /* 0x000000190300780c */ /* 0x000fe20003f04270 */
[----:B------:R-:W-:Y:S01]  /*4c80*/  FMUL R46, R46, R0 ;  /* 0x000000002e2e7220 */ /* 0x000fe20000400000 */
[----:B------:R-:W-:Y:S01]  /*4c90*/  F2FP.BF16.F32.PACK_AB R36, RZ, R36 ;  /* 0x00000024ff24723e */ /* 0x000fe200000010ff */
[----:B------:R-:W-:Y:S01]  /*4ca0*/  FMUL R47, R47, R0 ;  /* 0x000000002f2f7220 */ /* 0x000fe20000400000 */
[----:B------:R-:W-:Y:S01]  /*4cb0*/  F2FP.BF16.F32.PACK_AB R37, RZ, R37 ;  /* 0x00000025ff25723e */ /* 0x000fe200000010ff */
[--C-:B0-----:R-:W-:Y:S01]  /*4cc0*/  @P2 IMAD.MOV.U32 R6, RZ, RZ, R16.reuse ;  /* 0x000000ffff062224 */ /* 0x101fe200078e0010 */
[----:B------:R-:W-:Y:S01]  /*4cd0*/  F2FP.BF16.F32.PACK_AB R38, RZ, R38 ;  /* 0x00000026ff26723e */ /* 0x000fe200000010ff */
[--C-:B------:R-:W-:Y:S01]  /*4ce0*/  @P2 IMAD.MOV.U32 R7, RZ, RZ, R17.reuse ;  /* 0x000000ffff072224 */ /* 0x100fe200078e0011 */
[----:B------:R-:W-:Y:S01]  /*4cf0*/  F2FP.BF16.F32.PACK_AB R39, RZ, R39 ;  /* 0x00000027ff27723e */ /* 0x000fe200000010ff */
[----:B------:R-:W-:Y:S01]  /*4d00*/  FMUL R48, R48, R0 ;  /* 0x0000000030307220 */ /* 0x000fe20000400000 */
[----:B------:R-:W-:Y:S01]  /*4d10*/  F2FP.BF16.F32.PACK_AB R40, RZ, R40 ;  /* 0x00000028ff28723e */ /* 0x000fe200000010ff */
[-C--:B------:R-:W-:Y:S01]  /*4d20*/  FMUL R49, R49, R0.reuse ;  /* 0x0000000031317220 */ /* 0x080fe20000400000 */
[----:B------:R0:W-:Y:S01]  /*4d30*/  @P2 STG.E.U16 desc[UR12][R6.64+0x12], R31 ;  /* 0x0000121f06002986 */ /* 0x0001e2000c10150c */
[----:B------:R-:W-:Y:S01]  /*4d40*/  ISETP.GT.AND P2, PT, R3, 0x18, PT ;  /* 0x000000180300780c */ /* 0x000fe20003f44270 */
[-C--:B------:R-:W-:Y:S01]  /*4d50*/  FMUL R50, R50, R0.reuse ;  /* 0x0000000032327220 */ /* 0x080fe20000400000 */
[----:B------:R-:W-:Y:S01]  /*4d60*/  F2FP.BF16.F32.PACK_AB R41, RZ, R41 ;  /* 0x00000029ff29723e */ /* 0x000fe200000010ff */
[----:B------:R-:W-:Y:S01]  /*4d70*/  @P4 STG.E.U16 desc[UR12][R4.64+0x20], R32 ;  /* 0x0000202004004986 */ /* 0x000fe2000c10150c */
[C---:B------:R-:W-:Y:S01]  /*4d80*/  ISETP.GT.AND P4, PT, R10.reuse, RZ, P2 ;  /* 0x000000ff0a00720c */ /* 0x040fe20001784270 */
[-C--:B------:R-:W-:Y:S01]  /*4d90*/  FMUL R51, R51, R0.reuse ;  /* 0x0000000033337220 */ /* 0x080fe20000400000 */
[C---:B------:R-:W-:Y:S01]  /*4da0*/  ISETP.GT.AND P2, PT, R10.reuse, 0x8, P2 ;  /* 0x000000080a00780c */ /* 0x040fe20001744270 */
[----:B------:R-:W-:Y:S01]  /*4db0*/  @P5 STG.E.U16 desc[UR12][R4.64+0x22], R33 ;  /* 0x0000222104005986 */ /* 0x000fe2000c10150c */
[----:B------:R-:W-:Y:S01]  /*4dc0*/  ISETP.GT.AND P5, PT, R10, RZ, P0 ;  /* 0x000000ff0a00720c */ /* 0x000fe200007a4270 */
[----:B------:R-:W-:Y:S01]  /*4dd0*/  FMUL R52, R52, R0 ;  /* 0x0000000034347220 */ /* 0x000fe20000400000 */
[----:B------:R-:W-:Y:S01]  /*4de0*/  F2FP.BF16.F32.PACK_AB R42, RZ, R42 ;  /* 0x0000002aff2a723e */ /* 0x000fe200000010ff */
[--C-:B0-----:R-:W-:Y:S01]  /*4df0*/  @P3 IMAD.MOV.U32 R6, RZ, RZ, R16.reuse ;  /* 0x000000ffff063224 */ /* 0x101fe200078e0010 */
[----:B------:R-:W-:Y:S01]  /*4e00*/  F2FP.BF16.F32.PACK_AB R43, RZ, R43 ;  /* 0x0000002bff2b723e */ /* 0x000fe200000010ff */
[--C-:B------:R-:W-:Y:S01]  /*4e10*/  @P3 IMAD.MOV.U32 R7, RZ, RZ, R17.reuse ;  /* 0x000000ffff073224 */ /* 0x100fe200078e0011 */
[----:B------:R-:W-:Y:S01]  /*4e20*/  F2FP.BF16.F32.PACK_AB R44, RZ, R44 ;  /* 0x0000002cff2c723e */ /* 0x000fe200000010ff */
[-C--:B------:R-:W-:Y:S01]  /*4e30*/  FMUL R53, R53, R0.reuse ;  /* 0x0000000035357220 */ /* 0x080fe20000400000 */
[----:B------:R-:W-:Y:S01]  /*4e40*/  F2FP.BF16.F32.PACK_AB R45, RZ, R45 ;  /* 0x0000002dff2d723e */ /* 0x000fe200000010ff */
[-C--:B------:R-:W-:Y:S01]  /*4e50*/  FMUL R54, R54, R0.reuse ;  /* 0x0000000036367220 */ /* 0x080fe20000400000 */
[----:B------:R0:W-:Y:S01]  /*4e60*/  @P3 STG.E.U16 desc[UR12][R6.64+0x20], R34 ;  /* 0x0000202206003986 */ /* 0x0001e2000c10150c */
[----:B------:R-:W-:Y:S01]  /*4e70*/  ISETP.GT.AND P3, PT, R3, 0x20, PT ;  /* 0x000000200300780c */ /* 0x000fe20003f64270 */
[----:B------:R-:W-:Y:S01]  /*4e80*/  FMUL R55, R55, R0 ;  /* 0x0000000037377220 */ /* 0x000fe20000400000 */
[----:B------:R-:W-:Y:S01]  /*4e90*/  F2FP.BF16.F32.PACK_AB R46, RZ, R46 ;  /* 0x0000002eff2e723e */ /* 0x000fe200000010ff */
[-C--:B------:R-:W-:Y:S01]  /*4ea0*/  FMUL R56, R56, R0.reuse ;  /* 0x0000000038387220 */ /* 0x080fe20000400000 */
[----:B------:R-:W-:Y:S01]  /*4eb0*/  F2FP.BF16.F32.PACK_AB R47, RZ, R47 ;  /* 0x0000002fff2f723e */ /* 0x000fe200000010ff */
[----:B------:R-:W-:Y:S01]  /*4ec0*/  FMUL R57, R57, R0 ;  /* 0x0000000039397220 */ /* 0x000fe20000400000 */
[----:B------:R-:W-:Y:S01]  /*4ed0*/  F2FP.BF16.F32.PACK_AB R48, RZ, R48 ;  /* 0x00000030ff30723e */ /* 0x000fe200000010ff */
[-C--:B------:R-:W-:Y:S01]  /*4ee0*/  FMUL R58, R58, R0.reuse ;  /* 0x000000003a3a7220 */ /* 0x080fe20000400000 */
[----:B------:R-:W-:Y:S01]  /*4ef0*/  F2FP.BF16.F32.PACK_AB R49, RZ, R49 ;  /* 0x00000031ff31723e */ /* 0x000fe200000010ff */
        /* <DEDUP_REMOVED lines=10> */
[----:B------:R-:W-:Y:S01]  /*4fa0*/  ISETP.GT.AND P1, PT, R10, 0x8, P0 ;  /* 0x000000080a00780c */ /* 0x000fe20000724270 */
[-C--:B------:R-:W-:Y:S01]  /*4fb0*/  FMUL R62, R62, R0.reuse ;  /* 0x000000003e3e7220 */ /* 0x080fe20000400000 */
[----:B------:R-:W-:Y:S01]  /*4fc0*/  ISETP.GT.AND P0, PT, R3, 0x21, PT ;  /* 0x000000210300780c */ /* 0x000fe20003f04270 */
        /* <DEDUP_REMOVED lines=65> */
[----:B0-----:R-:W-:Y:S01]  /*53e0*/  @P1 IMAD.MOV.U32 R6, RZ, RZ, R16 ;  /* 0x000000ffff061224 */ /* 0x001fe200078e0010 */
[----:B------:R-:W-:Y:S01]  /*53f0*/  F2FP.BF16.F32.PACK_AB R75, RZ, R75 ;  /* 0x0000004bff4b723e */ /* 0x000fe200000010ff */
[----:B------:R-:W-:Y:S01]  /*5400*/  @P1 IMAD.MOV.U32 R7, RZ, RZ, R17 ;  /* 0x000000ffff071224 */ /* 0x000fe200078e0011 */
        /* <DEDUP_REMOVED lines=10> */
[----:B------:R-:W-:Y:S01]  /*54b0*/  FMUL R0, R87, R0 ;  /* 0x0000000057007220 */ /* 0x000fe20000400000 */
[C---:B------:R-:W-:Y:S01]  /*54c0*/  ISETP.GT.AND P3, PT, R10.reuse, 0x8, P3 ;  /* 0x000000080a00780c */ /* 0x040fe20001f64270 */
[----:B------:R-:W-:Y:S01]  /*54d0*/  @P5 STG.E.U16 desc[UR12][R4.64+0x52], R45 ;  /* 0x0000522d04005986 */ /* 0x000fe2000c10150c */
[----:B------:R-:W-:-:S02]  /*54e0*/  ISETP.GT.AND P5, PT, R10, RZ, P0 ;  /* 0x000000ff0a00720c */ /* 0x000fc400007a4270 */
[----:B------:R-:W-:Y:S01]  /*54f0*/  F2FP.BF16.F32.PACK_AB R78, RZ, R78 ;  /* 0x0000004eff4e723e */ /* 0x000fe200000010ff */
[----:B0-----:R-:W-:Y:S01]  /*5500*/  @P2 IMAD.MOV.U32 R6, RZ, RZ, R16 ;  /* 0x000000ffff062224 */ /* 0x001fe200078e0010 */
[----:B------:R-:W-:Y:S01]  /*5510*/  F2FP.BF16.F32.PACK_AB R79, RZ, R79 ;  /* 0x0000004fff4f723e */ /* 0x000fe200000010ff */
[----:B------:R-:W-:Y:S01]  /*5520*/  @P2 IMAD.MOV.U32 R7, RZ, RZ, R17 ;  /* 0x000000ffff072224 */ /* 0x000fe200078e0011 */
[----:B------:R-:W-:Y:S02]  /*5530*/  F2FP.BF16.F32.PACK_AB R80, RZ, R80 ;  /* 0x00000050ff50723e */ /* 0x000fe400000010ff */
[----:B------:R-:W-:Y:S02]  /*5540*/  F2FP.BF16.F32.PACK_AB R81, RZ, R81 ;  /* 0x00000051ff51723e */ /* 0x000fe400000010ff */
[----:B------:R0:W-:Y:S01]  /*5550*/  @P2 STG.E.U16 desc[UR12][R6.64+0x50], R46 ;  /* 0x0000502e06002986 */ /* 0x0001e2000c10150c */
[----:B------:R-:W-:Y:S02]  /*5560*/  ISETP.GT.AND P2, PT, R3, 0x38, PT ;  /* 0x000000380300780c */ /* 0x000fe40003f44270 */
[----:B------:R-:W-:-:S02]  /*5570*/  F2FP.BF16.F32.PACK_AB R82, RZ, R82 ;  /* 0x00000052ff52723e */ /* 0x000fc400000010ff */
[----:B------:R-:W-:Y:S02]  /*5580*/  F2FP.BF16.F32.PACK_AB R83, RZ, R83 ;  /* 0x00000053ff53723e */ /* 0x000fe400000010ff */
[----:B------:R-:W-:Y:S02]  /*5590*/  F2FP.BF16.F32.PACK_AB R84, RZ, R84 ;  /* 0x00000054ff54723e */ /* 0x000fe400000010ff */
[----:B------:R-:W-:Y:S02]  /*55a0*/  F2FP.BF16.F32.PACK_AB R85, RZ, R85 ;  /* 0x00000055ff55723e */ /* 0x000fe400000010ff */
[----:B------:R-:W-:Y:S01]  /*55b0*/  F2FP.BF16.F32.PACK_AB R86, RZ, R86 ;  /* 0x00000056ff56723e */ /* 0x000fe200000010ff */
[----:B0-----:R-:W-:Y:S02]  /*55c0*/  @P1 IMAD.MOV.U32 R6, RZ, RZ, R16 ;  /* 0x000000ffff061224 */ /* 0x001fe400078e0010 */
[----:B------:R-:W-:-:S05]  /*55d0*/  @P1 IMAD.MOV.U32 R7, RZ, RZ, R17 ;  /* 0x000000ffff071224 */ /* 0x000fca00078e0011 */
[----:B------:R0:W-:Y:S01]  /*55e0*/  @P1 STG.E.U16 desc[UR12][R6.64+0x52], R47 ;  /* 0x0000522f06001986 */ /* 0x0001e2000c10150c */
[C---:B------:R-:W-:Y:S02]  /*55f0*/  ISETP.GT.AND P1, PT, R10.reuse, 0x8, P0 ;  /* 0x000000080a00780c */ /* 0x040fe40000724270 */
[----:B------:R-:W-:Y:S01]  /*5600*/  ISETP.GT.AND P0, PT, R3, 0x39, PT ;  /* 0x000000390300780c */ /* 0x000fe20003f04270 */
[----:B------:R-:W-:Y:S01]  /*5610*/  @P4 STG.E.U16 desc[UR12][R4.64+0x60], R48 ;  /* 0x0000603004004986 */ /* 0x000fe2000c10150c */
[C---:B------:R-:W-:Y:S02]  /*5620*/  ISETP.GT.AND P4, PT, R10.reuse, RZ, P2 ;  /* 0x000000ff0a00720c */ /* 0x040fe40001784270 */
[C---:B------:R-:W-:Y:S01]  /*5630*/  ISETP.GT.AND P2, PT, R10.reuse, 0x8, P2 ;  /* 0x000000080a00780c */ /* 0x040fe20001744270 */
[----:B------:R-:W-:Y:S01]  /*5640*/  @P5 STG.E.U16 desc[UR12][R4.64+0x62], R49 ;  /* 0x0000623104005986 */ /* 0x000fe2000c10150c */
[----:B------:R-:W-:Y:S01]  /*5650*/  ISETP.GT.AND P5, PT, R10, RZ, P0 ;  /* 0x000000ff0a00720c */ /* 0x000fe200007a4270 */
[----:B0-----:R-:W-:-:S02]  /*5660*/  @P3 IMAD.MOV.U32 R6, RZ, RZ, R16 ;  /* 0x000000ffff063224 */ /* 0x001fc400078e0010 */
[----:B------:R-:W-:-:S05]  /*5670*/  @P3 IMAD.MOV.U32 R7, RZ, RZ, R17 ;  /* 0x000000ffff073224 */ /* 0x000fca00078e0011 */
[----:B------:R0:W-:Y:S01]  /*5680*/  @P3 STG.E.U16 desc[UR12][R6.64+0x60], R50 ;  /* 0x0000603206003986 */ /* 0x0001e2000c10150c */
[----:B------:R-:W-:Y:S01]  /*5690*/  ISETP.GT.AND P3, PT, R3, 0x40, PT ;  /* 0x000000400300780c */ /* 0x000fe20003f64270 */
        /* <DEDUP_REMOVED lines=37> */
[C---:B------:R-:W-:Y:S02]  /*58f0*/  ISETP.GT.AND P5, PT, R10.reuse, RZ, P0 ;  /* 0x000000ff0a00720c */ /* 0x040fe400007a4270 */
[----:B------:R-:W-:Y:S01]  /*5900*/  ISETP.GT.AND P0, PT, R10, 0x8, P0 ;  /* 0x000000080a00780c */ /* 0x000fe20000704270 */
[----:B0-----:R-:W-:-:S02]  /*5910*/  @P2 IMAD.MOV.U32 R6, RZ, RZ, R16 ;  /* 0x000000ffff062224 */ /* 0x001fc400078e0010 */
[----:B------:R-:W-:-:S05]  /*5920*/  @P2 IMAD.MOV.U32 R7, RZ, RZ, R17 ;  /* 0x000000ffff072224 */ /* 0x000fca00078e0011 */
[----:B------:R0:W-:Y:S01]  /*5930*/  @P2 STG.E.U16 desc[UR12][R6.64+0x90], R62 ;  /* 0x0000903e06002986 */ /* 0x0001e2000c10150c */
[----:B------:R-:W-:Y:S01]  /*5940*/  ISETP.GT.AND P2, PT, R3, 0x59, PT ;  /* 0x000000590300780c */ /* 0x000fe20003f44270 */
[----:B0-----:R-:W-:Y:S02]  /*5950*/  @P1 IMAD.MOV.U32 R6, RZ, RZ, R16 ;  /* 0x000000ffff061224 */ /* 0x001fe400078e0010 */
[----:B------:R-:W-:-:S05]  /*5960*/  @P1 IMAD.MOV.U32 R7, RZ, RZ, R17 ;  /* 0x000000ffff071224 */ /* 0x000fca00078e0011 */
[----:B------:R0:W-:Y:S01]  /*5970*/  @P1 STG.E.U16 desc[UR12][R6.64+0x92], R63 ;  /* 0x0000923f06001986 */ /* 0x0001e2000c10150c */
[----:B------:R-:W-:-:S03]  /*5980*/  ISETP.GT.AND P1, PT, R3, 0x58, PT ;  /* 0x000000580300780c */ /* 0x000fc60003f24270 */
[----:B------:R-:W-:Y:S01]  /*5990*/  @P4 STG.E.U16 desc[UR12][R4.64+0xa0], R64 ;  /* 0x0000a04004004986 */ /* 0x000fe2000c10150c */
[C---:B------:R-:W-:Y:S02]  /*59a0*/  ISETP.GT.AND P4, PT, R10.reuse, RZ, P1 ;  /* 0x000000ff0a00720c */ /* 0x040fe40000f84270 */
[C---:B------:R-:W-:Y:S01]  /*59b0*/  ISETP.GT.AND P1, PT, R10.reuse, 0x8, P1 ;  /* 0x000000080a00780c */ /* 0x040fe20000f24270 */
[----:B------:R-:W-:Y:S01]  /*59c0*/  @P5 STG.E.U16 desc[UR12][R4.64+0xa2], R65 ;  /* 0x0000a24104005986 */ /* 0x000fe2000c10150c */
[C---:B------:R-:W-:Y:S02]  /*59d0*/  ISETP.GT.AND P5, PT, R10.reuse, RZ, P2 ;  /* 0x000000ff0a00720c */ /* 0x040fe400017a4270 */
[----:B------:R-:W-:Y:S01]  /*59e0*/  ISETP.GT.AND P2, PT, R10, 0x8, P2 ;  /* 0x000000080a00780c */ /* 0x000fe20001744270 */
[----:B0-----:R-:W-:Y:S02]  /*59f0*/  @P3 IMAD.MOV.U32 R6, RZ, RZ, R16 ;  /* 0x000000ffff063224 */ /* 0x001fe400078e0010 */
        /* <DEDUP_REMOVED lines=15> */
[----:B------:R0:W-:Y:S02]  /*5af0*/  @P1 STG.E.U16 desc[UR12][R6.64+0xb0], R70 ;  /* 0x0000b04606001986 */ /* 0x0001e4000c10150c */
[----:B0-----:R-:W-:Y:S02]  /*5b00*/  @P2 IMAD.MOV.U32 R6, RZ, RZ, R16 ;  /* 0x000000ffff062224 */ /* 0x001fe400078e0010 */
[----:B------:R-:W-:-:S05]  /*5b10*/  @P2 IMAD.MOV.U32 R7, RZ, RZ, R17 ;  /* 0x000000ffff072224 */ /* 0x000fca00078e0011 */
[----:B------:R0:W-:Y:S01]  /*5b20*/  @P2 STG.E.U16 desc[UR12][R6.64+0xb2], R71 ;  /* 0x0000b24706002986 */ /* 0x0001e2000c10150c */
[----:B------:R-:W-:-:S03]  /*5b30*/  ISETP.GT.AND P2, PT, R3, 0x71, PT ;  /* 0x000000710300780c */ /* 0x000fc60003f44270 */
[----:B------:R-:W-:Y:S01]  /*5b40*/  @P4 STG.E.U16 desc[UR12][R4.64+0xc0], R72 ;  /* 0x0000c04804004986 */ /* 0x000fe2000c10150c */
[----:B------:R-:W-:-:S03]  /*5b50*/  ISETP.GT.AND P4, PT, R3, 0x68, PT ;  /* 0x000000680300780c */ /* 0x000fc60003f84270 */
[----:B------:R-:W-:Y:S01]  /*5b60*/  @P5 STG.E.U16 desc[UR12][R4.64+0xc2], R73 ;  /* 0x0000c24904005986 */ /* 0x000fe2000c10150c */
[----:B------:R-:W-:Y:S02]  /*5b70*/  ISETP.GT.AND P5, PT, R3, 0x69, PT ;  /* 0x000000690300780c */ /* 0x000fe40003fa4270 */
[C---:B------:R-:W-:Y:S01]  /*5b80*/  ISETP.GT.AND P1, PT, R10.reuse, RZ, P4 ;  /* 0x000000ff0a00720c */ /* 0x040fe20002724270 */
[----:B0-----:R-:W-:Y:S01]  /*5b90*/  @P3 IMAD.MOV.U32 R6, RZ, RZ, R16 ;  /* 0x000000ffff063224 */ /* 0x001fe200078e0010 */
[C---:B------:R-:W-:Y:S01]  /*5ba0*/  ISETP.GT.AND P6, PT, R10.reuse, RZ, P5 ;  /* 0x000000ff0a00720c */ /* 0x040fe20002fc4270 */
[----:B------:R-:W-:Y:S01]  /*5bb0*/  @P3 IMAD.MOV.U32 R7, RZ, RZ, R17 ;  /* 0x000000ffff073224 */ /* 0x000fe200078e0011 */
[----:B------:R-:W-:-:S04]  /*5bc0*/  ISETP.GT.AND P4, PT, R10, 0x8, P4 ;  /* 0x000000080a00780c */ /* 0x000fc80002784270 */
[----:B------:R0:W-:Y:S01]  /*5bd0*/  @P3 STG.E.U16 desc[UR12][R6.64+0xc0], R74 ;  /* 0x0000c04a06003986 */ /* 0x0001e2000c10150c */
[----:B------:R-:W-:-:S06]  /*5be0*/  ISETP.GT.AND P3, PT, R3, 0x70, PT ;  /* 0x000000700300780c */ /* 0x000fcc0003f64270 */
[----:B------:R-:W-:Y:S02]  /*5bf0*/  @P6 IMAD.MOV.U32 R2, RZ, RZ, R4 ;  /* 0x000000ffff026224 */ /* 0x000fe400078e0004 */
[----:B0-----:R-:W-:Y:S02]  /*5c00*/  @P0 IMAD.MOV.U32 R6, RZ, RZ, R16 ;  /* 0x000000ffff060224 */ /* 0x001fe400078e0010 */
[----:B------:R-:W-:-:S05]  /*5c10*/  @P0 IMAD.MOV.U32 R7, RZ, RZ, R17 ;  /* 0x000000ffff070224 */ /* 0x000fca00078e0011 */
[----:B------:R-:W-:Y:S01]  /*5c20*/  @P0 STG.E.U16 desc[UR12][R6.64+0xc2], R75 ;  /* 0x0000c24b06000986 */ /* 0x000fe2000c10150c */
[----:B------:R-:W-:-:S03]  /*5c30*/  ISETP.GT.AND P0, PT, R3, 0x79, PT ;  /* 0x000000790300780c */ /* 0x000fc60003f04270 */
[----:B------:R-:W-:Y:S01]  /*5c40*/  @P1 STG.E.U16 desc[UR12][R4.64+0xd0], R76 ;  /* 0x0000d04c04001986 */ /* 0x000fe2000c10150c */
[----:B------:R-:W-:Y:S01]  /*5c50*/  ISETP.GT.AND P1, PT, R3, 0x78, PT ;  /* 0x000000780300780c */ /* 0x000fe20003f24270 */
[----:B------:R-:W-:-:S05]  /*5c60*/  @P6 IMAD.MOV.U32 R3, RZ, RZ, R5 ;  /* 0x000000ffff036224 */ /* 0x000fca00078e0005 */
[----:B------:R0:W-:Y:S01]  /*5c70*/  @P6 STG.E.U16 desc[UR12][R2.64+0xd2], R77 ;  /* 0x0000d24d02006986 */ /* 0x0001e2000c10150c */
[C---:B------:R-:W-:Y:S02]  /*5c80*/  ISETP.GT.AND P6, PT, R10.reuse, 0x8, P5 ;  /* 0x000000080a00780c */ /* 0x040fe40002fc4270 */
[C---:B------:R-:W-:Y:S02]  /*5c90*/  ISETP.GT.AND P5, PT, R10.reuse, RZ, P3 ;  /* 0x000000ff0a00720c */ /* 0x040fe40001fa4270 */
[----:B------:R-:W-:Y:S01]  /*5ca0*/  ISETP.GT.AND P3, PT, R10, 0x8, P3 ;  /* 0x000000080a00780c */ /* 0x000fe20001f64270 */
[----:B0-----:R-:W-:Y:S02]  /*5cb0*/  @P4 IMAD.MOV.U32 R2, RZ, RZ, R16 ;  /* 0x000000ffff024224 */ /* 0x001fe400078e0010 */
[----:B------:R-:W-:-:S05]  /*5cc0*/  @P4 IMAD.MOV.U32 R3, RZ, RZ, R17 ;  /* 0x000000ffff034224 */ /* 0x000fca00078e0011 */
[----:B------:R0:W-:Y:S01]  /*5cd0*/  @P4 STG.E.U16 desc[UR12][R2.64+0xd0], R78 ;  /* 0x0000d04e02004986 */ /* 0x0001e2000c10150c */
        /* <DEDUP_REMOVED lines=14> */
[----:B------:R0:W-:Y:S02]  /*5dc0*/  @P4 STG.E.U16 desc[UR12][R2.64+0xe2], R81 ;  /* 0x0000e25102004986 */ /* 0x0001e4000c10150c */
        /* <DEDUP_REMOVED lines=8> */
[----:B------:R0:W-:Y:S04]  /*5e50*/  @P5 STG.E.U16 desc[UR12][R2.64+0xf0], R84 ;  /* 0x0000f05402005986 */ /* 0x0001e8000c10150c */
[----:B------:R1:W-:Y:S01]  /*5e60*/  @P6 STG.E.U16 desc[UR12][R4.64+0xf2], R85 ;  /* 0x0000f25504006986 */ /* 0x0003e2000c10150c */
[----:B0-----:R-:W-:Y:S02]  /*5e70*/  @P1 IMAD.MOV.U32 R2, RZ, RZ, R16 ;  /* 0x000000ffff021224 */ /* 0x001fe400078e0010 */
[----:B------:R-:W-:-:S05]  /*5e80*/  @P1 IMAD.MOV.U32 R3, RZ, RZ, R17 ;  /* 0x000000ffff031224 */ /* 0x000fca00078e0011 */
[----:B------:R1:W-:Y:S01]  /*5e90*/  @P1 STG.E.U16 desc[UR12][R2.64+0xf0], R86 ;  /* 0x0000f05602001986 */ /* 0x0003e2000c10150c */
[----:B------:R-:W-:Y:S05]  /*5ea0*/  @!P0 EXIT ;  /* 0x000000000000894d */ /* 0x000fea0003800000 */
[----:B------:R-:W-:-:S05]  /*5eb0*/  F2FP.BF16.F32.PACK_AB R0, RZ, R0 ;  /* 0x00000000ff00723e */ /* 0x000fca00000010ff */
[----:B------:R-:W-:Y:S01]  /*5ec0*/  STG.E.U16 desc[UR12][R16.64+0xf2], R0 ;  /* 0x0000f20010007986 */ /* 0x000fe2000c10150c */
[----:B------:R-:W-:Y:S05]  /*5ed0*/  EXIT ;  /* 0x000000000000794d */ /* 0x000fea0003800000 */
.L_x_14:
[----:B------:R-:W-:-:S13]  /*5ee0*/  ISETP.NE.AND P0, PT, R8, RZ, PT ;  /* 0x000000ff0800720c */ /* 0x000fda0003f05270 */
[----:B------:R-:W-:Y:S05]  /*5ef0*/  @P0 EXIT ;  /* 0x000000000000094d */ /* 0x000fea0003800000 */
[----:B------:R-:W-:-:S13]  /*5f00*/  ELECT P0, URZ, PT ;  /* 0x00000000003f782f */ /* 0x000fda0003800000 */
[----:B------:R-:W-:Y:S05]  /*5f10*/  @!P0 BRA `(.L_x_153) ;  /* 0x0000000400e08947 */ /* 0x000fea0003800000 */
[----:B------:R-:W-:-:S13]  /*5f20*/  ISETP.GE.AND P0, PT, R6, 0x1, PT ;  /* 0x000000010600780c */ /* 0x000fda0003f06270 */
[----:B------:R-:W-:Y:S05]  /*5f30*/  @!P0 BRA `(.L_x_153) ;  /* 0x0000000400d88947 */ /* 0x000fea0003800000 */
[----:B---3-5:R-:W0:Y:S01]  /*5f40*/  S2R R2, SR_CgaCtaId ;  /* 0x0000000000027919 */ /* 0x028e220000008800 */
[----:B------:R-:W-:Y:S01]  /*5f50*/  IMAD.SHL.U32 R22, R11, 0x40, RZ ;  /* 0x000000400b167824 */ /* 0x000fe200078e00ff */
[----:B------:R-:W-:Y:S01]  /*5f60*/  ULDC UR4, c[0x0][0x384] ;  /* 0x0000e10000047ab9 */ /* 0x000fe20000000800 */
[----:B--2---:R-:W-:Y:S01]  /*5f70*/  IMAD R0, R16, R17, RZ ;  /* 0x0000001110007224 */ /* 0x004fe200078e02ff */
[----:B------:R-:W-:Y:S01]  /*5f80*/  LOP3.LUT P0, RZ, R10, 0x1f, RZ, 0xc0, !PT ;  /* 0x0000001f0aff7812 */ /* 0x000fe2000780c0ff */
[----:B------:R-:W-:Y:S01]  /*5f90*/  IMAD.HI.U32 R3, R22, UR4, RZ ;  /* 0x0000000416037c27 */ /* 0x000fe2000f8e00ff */
[----:B------:R-:W-:Y:S01]  /*5fa0*/  ULDC UR5, c[0x0][0x388] ;  /* 0x0000e20000057ab9 */ /* 0x000fe20000000800 */
[----:B------:R-:W-:Y:S02]  /*5fb0*/  ISETP.NE.AND P1, PT, R14, RZ, PT ;  /* 0x000000ff0e00720c */ /* 0x000fe40003f25270 */
[----:B------:R-:W-:Y:S01]  /*5fc0*/  CS2R R10, SRZ ;  /* 0x00000000000a7805 */ /* 0x000fe2000001ff00 */
[----:B------:R-:W-:Y:S01]  /*5fd0*/  IMAD.SHL.U32 R21, R12, 0x80, RZ ;  /* 0x000000800c157824 */ /* 0x000fe200078e00ff */
[----:B------:R-:W-:Y:S01]  /*5fe0*/  ISETP.NE.OR P0, PT, R14, RZ, !P0 ;  /* 0x000000ff0e00720c */ /* 0x000fe20004705670 */
[----:B------:R-:W-:Y:S01]  /*5ff0*/  IMAD R9, R7, R0, 0x1 ;  /* 0x0000000107097424 */ /* 0x000fe200078e0200 */
[----:B------:R-:W-:Y:S01]  /*6000*/  LOP3.LUT R25, R4, 0x2, RZ, 0xfc, !PT ;  /* 0x0000000204197812 */ /* 0x000fe200078efcff */
[----:B------:R-:W-:Y:S01]  /*6010*/  IMAD.MOV.U32 R5, RZ, RZ, 0x1 ;  /* 0x00000001ff057424 */ /* 0x000fe200078e00ff */
[----:B------:R-:W-:Y:S01]  /*6020*/  SHF.R.U32.HI R3, RZ, UR5, R3 ;  /* 0x00000005ff037c19 */ /* 0x000fe20008011603 */
[----:B------:R-:W-:-:S02]  /*6030*/  IMAD.MOV.U32 R8, RZ, RZ, RZ ;  /* 0x000000ffff087224 */ /* 0x000fc400078e00ff */
[----:B------:R-:W-:Y:S02]  /*6040*/  IMAD.MOV.U32 R12, RZ, RZ, RZ ;  /* 0x000000ffff0c7224 */ /* 0x000fe400078e00ff */
[----:B------:R-:W-:Y:S02]  /*6050*/  VIADD R24, R21, 0x40 ;  /* 0x0000004015187836 */ /* 0x000fe40000000000 */
[C---:B0-----:R-:W-:Y:S02]  /*6060*/  IMAD.SHL.U32 R0, R2.reuse, 0x400, RZ ;  /* 0x0000040002007824 */ /* 0x041fe400078e00ff */
[----:B------:R-:W-:-:S07]  /*6070*/  IMAD.SHL.U32 R2, R2, 0x10, RZ ;  /* 0x0000001002027824 */ /* 0x000fce00078e00ff */
.L_x_157:
[----:B------:R-:W0:Y:S01]  /*6080*/  S2R R14, SR_CgaCtaId ;  /* 0x00000000000e7919 */ /* 0x000e220000008800 */
[----:B------:R-:W-:-:S04]  /*6090*/  MOV R13, 0x400 ;  /* 0x00000400000d7802 */ /* 0x000fc80000000f00 */
[----:B0-----:R-:W-:Y:S02]  /*60a0*/  LEA R23, R14, R13, 0x18 ;  /* 0x0000000d0e177211 */ /* 0x001fe400078ec0ff */
[----:B------:R-:W-:-:S03]  /*60b0*/  SHF.L.U32 R13, R5, 0x1f, RZ ;  /* 0x0000001f050d7819 */ /* 0x000fc600000006ff */
[----:B------:R-:W-:-:S07]  /*60c0*/  IMAD R20, R8, 0x8, R23 ;  /* 0x0000000808147824 */ /* 0x000fce00078e0217 */
.L_x_154:
[----:B0-----:R0:W1:Y:S02]  /*60d0*/  SYNCS.PHASECHK.TRANS64.TRYWAIT P2, [R20+URZ+0x36090], R13 ;  /* 0x0360900d140075a7 */ /* 0x001064000804017f */
[----:B-1----:R-:W-:Y:S05]  /*60e0*/  @!P2 NANOSLEEP.SYNCS 0x989680 ;  /* 0x009896800000a95d */ /* 0x002fea0003900000 */
[----:B------:R-:W1:Y:S02]  /*60f0*/  @!P2 SYNCS.PHASECHK.TRANS64 P2, [R20+URZ+0x36090], R13 ;  /* 0x0360900d1400a5a7 */ /* 0x000e64000804007f */
[----:B-1----:R-:W-:Y:S05]  /*6100*/  @!P2 BRA `(.L_x_154) ;  /* 0xfffffffc00f0a947 */ /* 0x002fea000383ffff */
[----:B0-----:R-:W0:Y:S02]  /*6110*/  @!P1 LDC R13, c[0x0][0x500] ;  /* 0x00014000ff0d9b82 */ /* 0x001e240000000800 */
[----:B0-----:R0:W-:Y:S02]  /*6120*/  @!P1 SYNCS.ARRIVE.TRANS64 RZ, [R20+URZ+0x36000], R13 ;  /* 0x0360000d14ff99a7 */ /* 0x0011e4000800003f */
[----:B0-----:R-:W-:-:S04]  /*6130*/  PRMT R13, R25, 0x9910, RZ ;  /* 0x00009910190d7816 */ /* 0x001fc800000000ff */
[----:B------:R-:W-:-:S13]  /*6140*/  ISETP.NE.AND P2, PT, R13, 0x2, PT ;  /* 0x000000020d00780c */ /* 0x000fda0003f45270 */
[----:B------:R-:W-:Y:S05]  /*6150*/  @P2 BRA `(.L_x_155) ;  /* 0x0000000000042947 */ /* 0x000fea0003800000 */
[----:B------:R-:W-:Y:S01]  /*6160*/  BPT.TRAP 0x1 ;  /* 0x000000040000795c */ /* 0x000fe20000300000 */
.L_x_155:
[----:B------:R-:W-:Y:S05]  /*6170*/  @P0 BRA `(.L_x_156) ;  /* 0x0000000000040947 */ /* 0x000fea0003800000 */
[----:B------:R-:W-:Y:S01]  /*6180*/  BPT.TRAP 0x1 ;  /* 0x000000040000795c */ /* 0x000fe20000300000 */
.L_x_156:
[----:B------:R-:W0:Y:S01]  /*6190*/  LDC R15, c[0x0][0x380] ;  /* 0x0000e000ff0f7b82 */ /* 0x000e220000000800 */
[----:B------:R-:W-:Y:S01]  /*61a0*/  R2UR UR4, R3 ;  /* 0x00000000030472ca */ /* 0x000fe200000e0000 */
[----:B------:R-:W-:Y:S01]  /*61b0*/  IMAD.SHL.U32 R13, R8, 0x1000, RZ ;  /* 0x00001000080d7824 */ /* 0x000fe200078e00ff */
[----:B------:R-:W-:Y:S01]  /*61c0*/  R2UR UR10, R22 ;  /* 0x00000000160a72ca */ /* 0x000fe200000e0000 */
[----:B------:R-:W-:Y:S01]  /*61d0*/  ULDC UR28, c[0x0][0x38c] ;  /* 0x0000e300001c7ab9 */ /* 0x000fe20000000800 */
[----:B------:R-:W-:Y:S01]  /*61e0*/  R2UR UR25, R20 ;  /* 0x00000000141972ca */ /* 0x000fe200000e0000 */
[----:B------:R-:W-:Y:S01]  /*61f0*/  IMAD.IADD R20, R23, 0x1, R13 ;  /* 0x0000000117147824 */ /* 0x000fe200078e020d */
[----:B------:R-:W-:Y:S01]  /*6200*/  UISETP.NE.AND UP0, UPT, UR28, 0x1, UPT ;  /* 0x000000011c00788c */ /* 0x000fe2000bf05270 */
[----:B------:R-:W1:Y:S01]  /*6210*/  LDC.64 R16, c[0x0][0x3b8] ;  /* 0x0000ee00ff107b82 */ /* 0x000e620000000a00 */
[C---:B------:R-:W-:Y:S01]  /*6220*/  R2UR UR26, R12.reuse ;  /* 0x000000000c1a72ca */ /* 0x040fe200000e0000 */
[----:B------:R-:W-:Y:S01]  /*6230*/  VIADD R12, R12, 0x1 ;  /* 0x000000010c0c7836 */ /* 0x000fe20000000000 */
[----:B------:R-:W-:Y:S01]  /*6240*/  ULDC.64 UR14, c[0x0][0x198] ;  /* 0x00006600000e7ab9 */ /* 0x000fe20000000a00 */
[----:B------:R-:W-:Y:S01]  /*6250*/  ULDC.64 UR18, c[0x0][0x3b0] ;  /* 0x0000ec0000127ab9 */ /* 0x000fe20000000a00 */
[----:B------:R-:W-:Y:S01]  /*6260*/  ULDC.64 UR22, c[0x0][0x3d0] ;  /* 0x0000f40000167ab9 */ /* 0x000fe20000000a00 */
[----:B------:R-:W-:Y:S01]  /*6270*/  VIADD R9, R9, 0xffffffff ;  /* 0xffffffff09097836 */ /* 0x000fe20000000000 */
[----:B------:R-:W-:Y:S01]  /*6280*/  R2UR UR20, R11 ;  /* 0x000000000b1472ca */ /* 0x000fe200000e0000 */
[----:B------:R-:W1:Y:S01]  /*6290*/  LDC.64 R18, c[0x0][0x3d8] ;  /* 0x0000f600ff127b82 */ /* 0x000e620000000a00 */
[----:B------:R-:W-:Y:S01]  /*62a0*/  R2UR UR21, R10 ;  /* 0x000000000a1572ca */ /* 0x000fe200000e0000 */
[----:B------:R-:W-:Y:S01]  /*62b0*/  @UP0 ULDC.64 UR16, c[0x0][0x390] ;  /* 0x0000e40000100ab9 */ /* 0x000fe20000000a00 */
[----:B------:R-:W-:Y:S01]  /*62c0*/  R2UR UR24, R20 ;  /* 0x00000000141872ca */ /* 0x000fe200000e0000 */
[----:B------:R-:W-:Y:S01]  /*62d0*/  UIADD3 UR25, UR25, 0x36000, URZ ;  /* 0x0003600019197890 */ /* 0x000fe2000fffe03f */
[----:B------:R-:W-:Y:S01]  /*62e0*/  ISETP.GT.AND P5, PT, R9, 0x1, PT ;  /* 0x000000010900780c */ /* 0x000fe20003fa4270 */
[----:B------:R-:W-:Y:S01]  /*62f0*/  USHF.L.U32 UR26, UR26, 0x5, URZ ;  /* 0x000000051a1a7899 */ /* 0x000fe2000800063f */
[----:B------:R-:W-:Y:S01]  /*6300*/  VIADD R8, R8, 0x1 ;  /* 0x0000000108087836 */ /* 0x000fe20000000000 */
[----:B0-----:R-:W-:Y:S01]  /*6310*/  ISETP.NE.AND P2, PT, R15, 0x1, PT ;  /* 0x000000010f00780c */ /* 0x001fe20003f45270 */
[----:B------:R-:W-:Y:S01]  /*6320*/  UMOV UR30, 0x30000 ;  /* 0x00030000001e7882 */ /* 0x000fe20000000000 */
[----:B------:R-:W-:-:S02]  /*6330*/  UMOV UR5, 0x10000000 ;  /* 0x1000000000057882 */ /* 0x000fc40000000000 */
[C---:B------:R-:W-:Y:S01]  /*6340*/  ISETP.NE.AND P4, PT, R8.reuse, 0x12, PT ;  /* 0x000000120800780c */ /* 0x040fe20003f85270 */
[----:B------:R-:W-:Y:S01]  /*6350*/  UMOV UR12, UR20 ;  /* 0x00000014000c7c82 */ /* 0x000fe20008000000 */
[----:B------:R-:W-:Y:S02]  /*6360*/  UMOV UR13, UR21 ;  /* 0x00000015000d7c82 */ /* 0x000fe40008000000 */
[----:B------:R-:W-:-:S05]  /*6370*/  SEL R8, R8, RZ, P4 ;  /* 0x000000ff08087207 */ /* 0x000fca0002000000 */
[----:B------:R-:W-:Y:S01]  /*6380*/  @P2 IMAD.U32 R14, RZ, RZ, UR4 ;  /* 0x00000004ff0e2e24 */ /* 0x000fe2000f8e00ff */
[----:B------:R-:W-:-:S04]  /*6390*/  UMOV UR4, 0x0 ;  /* 0x0000000000047882 */ /* 0x000fc80000000000 */
[----:B------:R-:W-:Y:S02]  /*63a0*/  @P2 R2UR UR10, R14 ;  /* 0x000000000e0a22ca */ /* 0x000fe400000e0000 */
[----:B------:R-:W-:Y:S01]  /*63b0*/  LOP3.LUT R14, R13, 0x400, R0, 0xf8, !PT ;  /* 0x000004000d0e7812 */ /* 0x000fe200078ef800 */
[----:B-1----:R-:W-:Y:S01]  /*63c0*/  IMAD R13, R11, R16, R18 ;  /* 0x000000100b0d7224 */ /* 0x002fe200078e0212 */
[----:B------:R-:W-:Y:S02]  /*63d0*/  ISETP.NE.AND P2, PT, R12, R7, PT ;  /* 0x000000070c00720c */ /* 0x000fe40003f45270 */
[----:B------:R-:W-:Y:S01]  /*63e0*/  SEL R16, RZ, 0x1, P4 ;  /* 0x00000001ff107807 */ /* 0x000fe20002000000 */
[----:B------:R-:W-:Y:S01]  /*63f0*/  IMAD R23, R14, 0x2, R23 ;  /* 0x000000020e177824 */ /* 0x000fe200078e0217 */
[----:B------:R-:W-:Y:S01]  /*6400*/  SEL R12, R12, RZ, P2 ;  /* 0x000000ff0c0c7207 */ /* 0x000fe20001000000 */
[----:B------:R-:W-:Y:S01]  /*6410*/  IMAD R14, R10, R17, R19 ;  /* 0x000000110a0e7224 */ /* 0x000fe200078e0213 */
[----:B------:R-:W-:-:S03]  /*6420*/  LOP3.LUT R5, R5, R16, RZ, 0x3c, !PT ;  /* 0x0000001005057212 */ /* 0x000fc600078e3cff */
[----:B------:R-:W-:Y:S01]  /*6430*/  UIADD3 UR6, -UR10, URZ, URZ ;  /* 0x0000003f0a067290 */ /* 0x000fe2000fffe13f */
[----:B------:R-:W-:Y:S01]  /*6440*/  PRMT R13, R13, 0x40, R14 ;  /* 0x000000400d0d7816 */ /* 0x000fe2000000000e */
[----:B------:R-:W-:Y:S01]  /*6450*/  UIMAD.WIDE.U32 UR8, UR10, UR16, URZ ;  /* 0x000000100a0872a5 */ /* 0x000fe2000f8e003f */
[----:B------:R-:W0:Y:S01]  /*6460*/  LDC R14, c[0x0][0x3c8] ;  /* 0x0000f200ff0e7b82 */ /* 0x000e220000000800 */
[----:B------:R-:W-:Y:S01]  /*6470*/  UMOV UR29, UR10 ;  /* 0x0000000a001d7c82 */ /* 0x000fe20008000000 */
[----:B------:R-:W-:Y:S01]  /*6480*/  R2UR UR16, R2 ;  /* 0x00000000021072ca */ /* 0x000fe200000e0000 */
[----:B------:R-:W-:Y:S01]  /*6490*/  IMAD R15, R15, UR6, R22 ;  /* 0x000000060f0f7c24 */ /* 0x000fe2000f8e0216 */
[----:B------:R-:W-:Y:S01]  /*64a0*/  @UP0 USHF.R.U32.HI UR29, URZ, UR17, UR9 ;  /* 0x000000113f1d0299 */ /* 0x000fe20008011609 */
[----:B------:R-:W-:Y:S01]  /*64b0*/  R2UR UR11, R13 ;  /* 0x000000000d0b72ca */ /* 0x000fe200000e0000 */
[----:B------:R-:W-:Y:S01]  /*64c0*/  VIADD R13, R11, 0x1 ;  /* 0x000000010b0d7836 */ /* 0x000fe20000000000 */
[----:B------:R-:W-:Y:S01]  /*64d0*/  R2UR UR8, R23 ;  /* 0x00000000170872ca */ /* 0x000fe200000e0000 */
[----:B------:R-:W-:Y:S01]  /*64e0*/  UIADD3 UR9, -UR29, URZ, URZ ;  /* 0x0000003f1d097290 */ /* 0x000fe2000fffe13f */
[----:B------:R-:W-:Y:S01]  /*64f0*/  R2UR UR27, R15 ;  /* 0x000000000f1b72ca */ /* 0x000fe200000e0000 */
[----:B------:R-:W-:Y:S01]  /*6500*/  @P2 IMAD.MOV R13, RZ, RZ, R11 ;  /* 0x000000ffff0d2224 */ /* 0x000fe200078e020b */
[----:B------:R-:W-:-:S02]  /*6510*/  UIADD3 UR6, UP1, UR14, 0xf0, URZ ;  /* 0x000000f00e067890 */ /* 0x000fc4000ff3e03f */
[----:B------:R-:W-:Y:S01]  /*6520*/  UIMAD UR28, UR28, UR9, UR10 ;  /* 0x000000091c1c72a4 */ /* 0x000fe2000f8e020a */
[----:B------:R-:W-:Y:S01]  /*6530*/  R2UR UR10, R24 ;  /* 0x00000000180a72ca */ /* 0x000fe200000e0000 */
[----:B------:R-:W-:Y:S02]  /*6540*/  UIADD3 UR14, UP2, UR14, 0x1f0, URZ ;  /* 0x000001f00e0e7890 */ /* 0x000fe4000ff5e03f */
[----:B------:R-:W-:Y:S02]  /*6550*/  UIMAD UR28, UR28, UR19, UR23 ;  /* 0x000000131c1c72a4 */ /* 0x000fe4000f8e0217 */
[----:B------:R-:W-:Y:S02]  /*6560*/  UIADD3.X UR7, URZ, UR15, URZ, UP1, !UPT ;  /* 0x0000000f3f077290 */ /* 0x000fe40008ffe43f */
[----:B------:R-:W-:Y:S02]  /*6570*/  ULOP3.LUT UR19, UR26, 0x10, UR16, 0xf8, !UPT ;  /* 0x000000101a137892 */ /* 0x000fe4000f8ef810 */
[----:B------:R-:W-:Y:S01]  /*6580*/  UIMAD UR27, UR27, UR18, UR22 ;  /* 0x000000121b1b72a4 */ /* 0x000fe2000f8e0216 */
[----:B------:R-:W-:Y:S01]  /*6590*/  R2UR UR18, R21 ;  /* 0x00000000151272ca */ /* 0x000fe200000e0000 */
[----:B------:R-:W-:Y:S01]  /*65a0*/  UPRMT UR22, UR11, 0x5410, URZ ;  /* 0x000054100b167896 */ /* 0x000fe2000800003f */
[C---:B0-----:R-:W-:Y:S01]  /*65b0*/  ISETP.NE.AND P3, PT, R13.reuse, R14, PT ;  /* 0x0000000e0d00720c */ /* 0x041fe20003f65270 */
[----:B------:R-:W-:Y:S01]  /*65c0*/  UIADD3.X UR15, URZ, UR15, URZ, UP2, !UPT ;  /* 0x0000000f3f0f7290 */ /* 0x000fe200097fe43f */
[----:B------:R-:W-:Y:S01]  /*65d0*/  VIADD R14, R10, 0x1 ;  /* 0x000000010a0e7836 */ /* 0x000fe20000000000 */
[----:B------:R-:W-:Y:S01]  /*65e0*/  UIADD3 UR16, UR8, 0x12000, URZ ;  /* 0x0001200008107890 */ /* 0x000fe2000fffe03f */
[----:B------:R-:W-:Y:S01]  /*65f0*/  SEL R11, R13, RZ, P3 ;  /* 0x000000ff0d0b7207 */ /* 0x000fe20001800000 */
[----:B------:R-:W-:Y:S01]  /*6600*/  UIADD3 UR8, UR8, 0x13000, URZ ;  /* 0x0001300008087890 */ /* 0x000fe2000fffe03f */
[----:B------:R-:W-:-:S02]  /*6610*/  UMOV UR17, UR25 ;  /* 0x0000001900117c82 */ /* 0x000fc40008000000 */
[----:B------:R0:W-:Y:S01]  /*6620*/  UTMALDG.4D.IM2COL [UR24], [UR6], UR22 ;  /* 0x00000018060073b4 */ /* 0x0001e20008058016 */
[----:B------:R-:W-:Y:S01]  /*6630*/  UMOV UR9, UR25 ;  /* 0x0000001900097c82 */ /* 0x000fe20008000000 */
[----:B------:R-:W-:-:S03]  /*6640*/  UMOV UR11, UR19 ;  /* 0x00000013000b7c82 */ /* 0x000fc60008000000 */
[----:B------:R-:W-:Y:S01]  /*6650*/  @P3 IMAD.MOV R14, RZ, RZ, R10 ;  /* 0x000000ffff0e3224 */ /* 0x000fe200078e020a */
[----:B------:R0:W-:Y:S03]  /*6660*/  UTMALDG.4D.MULTICAST [UR16], [UR14], UR30, desc[UR4] ;  /* 0x000004100e0073b4 */ /* 0x0001e6000801981e */
[----:B------:R-:W-:Y:S01]  /*6670*/  IMAD.MOV.U32 R10, RZ, RZ, R14 ;  /* 0x000000ffff0a7224 */ /* 0x000fe200078e000e */
[----:B------:R0:W-:Y:S02]  /*6680*/  UTMALDG.4D.MULTICAST [UR8], [UR14], UR30, desc[UR4] ;  /* 0x000004080e0073b4 */ /* 0x0001e4000801981e */
[----:B0-----:R-:W-:Y:S05]  /*6690*/  @P5 BRA `(.L_x_157) ;  /* 0xfffffff800785947 */ /* 0x001fea000383ffff */
.L_x_153:
[----:B------:R-:W-:Y:S01]  /*66a0*/  ISETP.GE.U32.AND P2, PT, R6, 0x12, PT ;  /* 0x000000120600780c */ /* 0x000fe20003f46070 */
[----:B------:R-:W-:Y:S05]  /*66b0*/  WARPSYNC.ALL ;  /* 0x0000000000007948 */ /* 0x000fea0003800000 */
[----:B------:R-:W-:-:S07]  /*66c0*/  ELECT P1, URZ, PT ;  /* 0x00000000003f782f */ /* 0x000fce0003820000 */
[----:B---3-5:R-:W-:-:S05]  /*66d0*/  @P2 IMAD.WIDE.U32 R2, R6, 0x38e38e39, RZ ;  /* 0x38e38e3906022825 */ /* 0x028fca00078e00ff */
[----:B--2---:R-:W-:-:S04]  /*66e0*/  @P2 SHF.R.U32.HI R0, RZ, 0x2, R3 ;  /* 0x00000002ff002819 */ /* 0x004fc80000011603 */
[----:B------:R-:W-:-:S04]  /*66f0*/  @P2 LOP3.LUT R0, R0, 0x1, RZ, 0xc0, !PT ;  /* 0x0000000100002812 */ /* 0x000fc800078ec0ff */
[----:B------:R-:W-:Y:S01]  /*6700*/  @P2 ISETP.NE.U32.AND P0, PT, R0, 0x1, PT ;  /* 0x000000010000280c */ /* 0x000fe20003f05070 */
[----:B------:R-:W-:-:S12]  /*6710*/  @!P1 EXIT ;  /* 0x000000000000994d */ /* 0x000fd80003800000 */
[----:B------:R-:W-:Y:S02]  /*6720*/  LOP3.LUT R4, R4, 0x2, RZ, 0xfc, !PT ;  /* 0x0000000204047812 */ /* 0x000fe400078efcff */
[----:B------:R-:W-:Y:S02]  /*6730*/  @P2 ISETP.NE.U32.AND.EX P0, PT, RZ, RZ, PT, P0 ;  /* 0x000000ffff00220c */ /* 0x000fe40003f05100 */
[----:B------:R-:W-:Y:S01]  /*6740*/  ISETP.NE.AND P1, PT, R4, 0x3, PT ;  /* 0x000000030400780c */ /* 0x000fe20003f25270 */
[----:B------:R-:W-:Y:S01]  /*6750*/  IMAD.MOV.U32 R4, RZ, RZ, 0x1 ;  /* 0x00000001ff047424 */ /* 0x000fe200078e00ff */
[----:B------:R-:W-:-:S11]  /*6760*/  @P2 SEL R4, RZ, 0x1, !P0 ;  /* 0x00000001ff042807 */ /* 0x000fd60004000000 */
[----:B------:R-:W-:Y:S05]  /*6770*/  @!P1 BRA `(.L_x_158) ;  /* 0x0000000000049947 */ /* 0x000fea0003800000 */
[----:B------:R-:W-:Y:S01]  /*6780*/  BPT.TRAP 0x1 ;  /* 0x000000040000795c */ /* 0x000fe20000300000 */
.L_x_158:
[----:B------:R-:W0:Y:S01]  /*6790*/  S2R R5, SR_CgaCtaId ;  /* 0x0000000000057919 */ /* 0x000e220000008800 */
[----:B------:R-:W-:Y:S01]  /*67a0*/  IMAD.WIDE.U32 R2, R6, 0x38e38e39, RZ ;  /* 0x38e38e3906027825 */ /* 0x000fe200078e00ff */
[----:B------:R-:W-:-:S04]  /*67b0*/  MOV R0, 0x400 ;  /* 0x0000040000007802 */ /* 0x000fc80000000f00 */
[----:B------:R-:W-:-:S05]  /*67c0*/  SHF.R.U32.HI R3, RZ, 0x2, R3 ;  /* 0x00000002ff037819 */ /* 0x000fca0000011603 */
[----:B------:R-:W-:Y:S01]  /*67d0*/  IMAD R3, R3, -0x12, R6 ;  /* 0xffffffee03037824 */ /* 0x000fe200078e0206 */
[----:B0-----:R-:W-:Y:S02]  /*67e0*/  LEA R0, R5, R0, 0x18 ;  /* 0x0000000005007211 */ /* 0x001fe400078ec0ff */
[----:B------:R-:W-:-:S03]  /*67f0*/  SHF.L.U32 R5, R4, 0x1f, RZ ;  /* 0x0000001f04057819 */ /* 0x000fc600000006ff */
[----:B------:R-:W-:-:S04]  /*6800*/  VIADD R0, R0, 0x36090 ;  /* 0x0003609000007836 */ /* 0x000fc80000000000 */
[----:B------:R-:W-:-:S07]  /*6810*/  IMAD R2, R3, 0x8, R0 ;  /* 0x0000000803027824 */ /* 0x000fce00078e0200 */
.L_x_159:
[----:B0-----:R0:W1:Y:S02]  /*6820*/  SYNCS.PHASECHK.TRANS64.TRYWAIT P0, [R2+URZ], R5 ;  /* 0x00000005020075a7 */ /* 0x001064000800017f */
[----:B-1----:R-:W-:Y:S05]  /*6830*/  @!P0 NANOSLEEP.SYNCS 0x989680 ;  /* 0x009896800000895d */ /* 0x002fea0003900000 */
[----:B------:R-:W1:Y:S02]  /*6840*/  @!P0 SYNCS.PHASECHK.TRANS64 P0, [R2+URZ], R5 ;  /* 0x00000005020085a7 */ /* 0x000e64000800007f */
[----:B-1----:R-:W-:Y:S05]  /*6850*/  @!P0 BRA `(.L_x_159) ;  /* 0xfffffffc00f08947 */ /* 0x002fea000383ffff */
[----:B------:R-:W-:-:S05]  /*6860*/  VIADD R3, R3, 0x1 ;  /* 0x0000000103037836 */ /* 0x000fca0000000000 */
[----:B------:R-:W-:-:S04]  /*6870*/  ISETP.NE.AND P0, PT, R3, 0x12, PT ;  /* 0x000000120300780c */ /* 0x000fc80003f05270 */
[----:B0-----:R-:W-:Y:S02]  /*6880*/  SEL R5, RZ, 0x1, P0 ;  /* 0x00000001ff057807 */ /* 0x001fe40000000000 */
[----:B------:R-:W-:Y:S02]  /*6890*/  SEL R3, R3, RZ, P0 ;  /* 0x000000ff03037207 */ /* 0x000fe40000000000 */
[----:B------:R-:W-:-:S03]  /*68a0*/  LOP3.LUT R7, R4, R5, RZ, 0x3c, !PT ;  /* 0x0000000504077212 */ /* 0x000fc600078e3cff */
[----:B------:R-:W-:Y:S01]  /*68b0*/  IMAD R2, R3, 0x8, R0 ;  /* 0x0000000803027824 */ /* 0x000fe200078e0200 */
[----:B------:R-:W-:-:S07]  /*68c0*/  SHF.L.U32 R5, R7, 0x1f, RZ ;  /* 0x0000001f07057819 */ /* 0x000fce00000006ff */
.L_x_160:
        /* <DEDUP_REMOVED lines=11> */
.L_x_161:
        /* <DEDUP_REMOVED lines=11> */
.L_x_162:
        /* <DEDUP_REMOVED lines=11> */
.L_x_163:
        /* <DEDUP_REMOVED lines=11> */
.L_x_164:
        /* <DEDUP_REMOVED lines=11> */
.L_x_165:
        /* <DEDUP_REMOVED lines=11> */
.L_x_166:
        /* <DEDUP_REMOVED lines=11> */
.L_x_167:
        /* <DEDUP_REMOVED lines=11> */
.L_x_168:
        /* <DEDUP_REMOVED lines=11> */
.L_x_169:
        /* <DEDUP_REMOVED lines=11> */
.L_x_170:
        /* <DEDUP_REMOVED lines=11> */
.L_x_171:
        /* <DEDUP_REMOVED lines=11> */
.L_x_172:
        /* <DEDUP_REMOVED lines=11> */
.L_x_173:
        /* <DEDUP_REMOVED lines=11> */
.L_x_174:
        /* <DEDUP_REMOVED lines=11> */
.L_x_175:
        /* <DEDUP_REMOVED lines=11> */
.L_x_176:
[----:B0-----:R0:W1:Y:S02]  /*73d0*/  SYNCS.PHASECHK.TRANS64.TRYWAIT P0, [R3+URZ], R0 ;  /* 0x00000000030075a7 */ /* 0x001064000800017f */
[----:B-1----:R-:W-:Y:S05]  /*73e0*/  @!P0 NANOSLEEP.SYNCS 0x989680 ;  /* 0x009896800000895d */ /* 0x002fea0003900000 */
[----:B------:R-:W1:Y:S02]  /*73f0*/  @!P0 SYNCS.PHASECHK.TRANS64 P0, [R3+URZ], R0 ;  /* 0x00000000030085a7 */ /* 0x000e64000800007f */
[----:B-1----:R-:W-:Y:S05]  /*7400*/  @P0 EXIT ;  /* 0x000000000000094d */ /* 0x002fea0003800000 */
[----:B------:R-:W-:Y:S05]  /*7410*/  BRA `(.L_x_176) ;  /* 0xfffffffc00ec7947 */ /* 0x000fea000383ffff */
.L_x_177:
[----:B------:R-:W-:-:S00]  /*7420*/  BRA `(.L_x_177) ;  /* 0xfffffffc00fc7947 */ /* 0x000fc0000383ffff */
[----:B------:R-:W-:-:S00]  /*7430*/  NOP ;  /* 0x0000000000007918 */ /* 0x000fc00000000000 */
        /* <DEDUP_REMOVED lines=12> */
.L_x_178:


//--------------------- .nv.shared._ZN7cutlass13device_kernelINS_4conv6kernel13ConvUniversalINS1_16ConvProblemShapeILNS1_8OperatorE1ELi2EEENS1_10collective14CollectiveConvINS1_46MainloopSm90TmaGmmaWarpSpecializedImplicitGemmILS5_1ELi18ELi2EN4cute5tupleIJNSA_1CILi2EEENSC_ILi1EEESE_EEENS1_36KernelImplicitTmaWarpSpecializedSm90ELi1EEENSB_IJNSC_ILi64EEENSC_ILi128EEENSB_IJNSC_ILi32EEEEEEEEENS_10bfloat16_tESN_NSA_8TiledMMAINSA_8MMA_AtomIJNSA_4SM904GMMA28MMA_64x128x16_F32BF16BF16_SSILNSR_5MajorE0ELST_1ELNSR_7ScaleInE1ELSU_1EEEEEENSA_6LayoutINSB_IJSE_SE_SE_EEENSB_IJNSC_ILi0EEESZ_SZ_EEEEENSB_IJNSA_10UnderscoreES12_S12_EEEEENS7_6detail26Sm90ImplicitGemmTileTraitsINSA_20SM90_TMA_LOAD_IM2COLENSA_14ComposedLayoutINSA_7SwizzleILi2ELi4ELi3EEENSA_18smem_ptr_flag_bitsILi16EEENSX_INSB_IJNSB_IJNSC_ILi8EEES1D_EEENSB_IJSK_SE_EEENSB_IJSE_NSC_ILi18EEEEEEEEENSB_IJNSB_IJSK_NSC_ILi256EEEEEENSB_IJSE_SZ_EEENSB_IJSZ_NSC_ILi2048EEEEEEEEEEEEEvEENS16_INSA_23SM90_TMA_LOAD_MULTICASTENS18_INS19_ILi3ELi4ELi3EEES1C_NSX_INSB_IJNSB_IJSI_SD_EEENSB_IJS1D_NSC_ILi4EEEEEES1H_EEENSB_IJNSB_IJSE_S1M_EEENSB_IJSI_NSC_ILi512EEEEEENSB_IJSZ_NSC_ILi4096EEEEEEEEEEEEEvEEEENS_8epilogue10collective6detail29Sm90TmaWarpSpecializedAdapterINS29_15DefaultEpilogueISN_NSB_IJNSB_IJlllEEESE_SZ_EEES2E_NS28_6thread17LinearCombinationISN_Li1EffLNS2F_9ScaleType4KindE0ELNS_15FloatRoundStyleE2ESN_EENS_4gemm15EpilogueDefaultEEEEEvvEEEEvNT_6ParamsE --------------------------
	.section	.nv.shared._ZN7cutlass13device_kernelINS_4conv6kernel13ConvUniversalINS1_16ConvProblemShapeILNS1_8OperatorE1ELi2EEENS1_10collective14CollectiveConvINS1_46MainloopSm90TmaGmmaWarpSpecializedImplicitGemmILS5_1ELi18ELi2EN4cute5tupleIJNSA_1CILi2EEENSC_ILi1EEESE_EEENS1_36KernelImplicitTmaWarpSpecializedSm90ELi1EEENSB_IJNSC_ILi64EEENSC_ILi128EEENSB_IJNSC_ILi32EEEEEEEEENS_10bfloat16_tESN_NSA_8TiledMMAINSA_8MMA_AtomIJNSA_4SM904GMMA28MMA_64x128x16_F32BF16BF16_SSILNSR_5MajorE0ELST_1ELNSR_7ScaleInE1ELSU_1EEEEEENSA_6LayoutINSB_IJSE_SE_SE_EEENSB_IJNSC_ILi0EEESZ_SZ_EEEEENSB_IJNSA_10UnderscoreES12_S12_EEEEENS7_6detail26Sm90ImplicitGemmTileTraitsINSA_20SM90_TMA_LOAD_IM2COLENSA_14ComposedLayoutINSA_7SwizzleILi2ELi4ELi3EEENSA_18smem_ptr_flag_bitsILi16EEENSX_INSB_IJNSB_IJNSC_ILi8EEES1D_EEENSB_IJSK_SE_EEENSB_IJSE_NSC_ILi18EEEEEEEEENSB_IJNSB_IJSK_NSC_ILi256EEEEEENSB_IJSE_SZ_EEENSB_IJSZ_NSC_ILi2048EEEEEEEEEEEEEvEENS16_INSA_23SM90_TMA_LOAD_MULTICASTENS18_INS19_ILi3ELi4ELi3EEES1C_NSX_INSB_IJNSB_IJSI_SD_EEENSB_IJS1D_NSC_ILi4EEEEEES1H_EEENSB_IJNSB_IJSE_S1M_EEENSB_IJSI_NSC_ILi512EEEEEENSB_IJSZ_NSC_ILi4096EEEEEEEEEEEEEvEEEENS_8epilogue10collective6detail29Sm90TmaWarpSpecializedAdapterINS29_15DefaultEpilogueISN_NSB_IJNSB_IJlllEEESE_SZ_EEES2E_NS28_6thread17LinearCombinationISN_Li1EffLNS2F_9ScaleType4KindE0ELNS_15FloatRoundStyleE2ESN_EENS_4gemm15EpilogueDefaultEEEEEvvEEEEvNT_6ParamsE,"aw",@nobits
	.sectionflags	@""
	.align	16
	.zero		1024


//--------------------- .nv.shared.reserved.0     --------------------------
	.section	.nv.shared.reserved.0,"aw",@nobits
	.weak		__nv_reservedSMEM_offset_0_alias
	.size		__nv_reservedSMEM_offset_0_alias, 0, 0
	.other		__nv_reservedSMEM_offset_0_alias,@"STO_CUDA_RESERVED_SHARED STV_DEFAULT"
__nv_reservedSMEM_offset_0_alias:
	.zero		0


//--------------------- .nv.global                --------------------------
	.section	.nv.global,"aw",@nobits
.nv.global:
	.type		_ZN39_INTERNAL_a3d063b8_4_k_cu_974eb868_35104cute1_E,@object
	.size		_ZN39_INTERNAL_a3d063b8_4_k_cu_974eb868_35104cute1_E,(_ZN39_INTERNAL_a3d063b8_4_k_cu_974eb868_35104cuda3std3__45__cpo6cbeginE - _ZN39_INTERNAL_a3d063b8_4_k_cu_974eb868_35104cute1_E)
_ZN39_INTERNAL_a3d063b8_4_k_cu_974eb868_35104cute1_E:
	.zero		1
	.type		_ZN39_INTERNAL_a3d063b8_4_k_cu_974eb868_35104cuda3std3__45__cpo6cbeginE,@object
	.size		_ZN39_INTERNAL_a3d063b8_4_k_cu_974eb868_35104cuda3std3__45__cpo6cbeginE,(_ZN39_INTERNAL_a3d063b8_4_k_cu_974eb868_35104cuda3std3__48in_placeE - _ZN39_INTERNAL_a3d063b8_4_k_cu_974eb868_35104cuda3std3__45__cpo6cbeginE)
_ZN39_INTERNAL_a3d063b8_4_k_cu_974eb868_35104cuda3std3__45__cpo6cbeginE:
	.zero		1
	.type		_ZN39_INTERNAL_a3d063b8_4_k_cu_974eb868_35104cuda3std3__48in_placeE,@object
	.size		_ZN39_INTERNAL_a3d063b8_4_k_cu_974eb868_35104cuda3std3__48in_placeE,(_ZN39_INTERNAL_a3d063b8_4_k_cu_974eb868_35104cuda3std6ranges3__45__cpo9iter_moveE - _ZN39_INTERNAL_a3d063b8_4_k_cu_974eb868_35104cuda3std3__48in_placeE)
_ZN39_INTERNAL_a3d063b8_4_k_cu_974eb868_35104cuda3std3__48in_placeE:
	.zero		1
	.type		_ZN39_INTERNAL_a3d063b8_4_k_cu_974eb868_35104cuda3std6ranges3__45__cpo9iter_moveE,@object
	.size		_ZN39_INTERNAL_a3d063b8_4_k_cu_974eb868_35104cuda3std6ranges3__45__cpo9iter_moveE,(_ZN39_INTERNAL_a3d063b8_4_k_cu_974eb868_35104cuda3std3__45__cpo5beginE - _ZN39_INTERNAL_a3d063b8_4_k_cu_974eb868_35104cuda3std6ranges3__45__cpo9iter_moveE)
_ZN39_INTERNAL_a3d063b8_4_k_cu_974eb868_35104cuda3std6ranges3__45__cpo9iter_moveE:
	.zero		1
	.type		_ZN39_INTERNAL_a3d063b8_4_k_cu_974eb868_35104cuda3std3__45__cpo5beginE,@object
	.size		_ZN39_INTERNAL_a3d063b8_4_k_cu_974eb868_35104cuda3std3__45__cpo5beginE,(_ZN39_INTERNAL_a3d063b8_4_k_cu_974eb868_35104cuda3std3__441_GLOBAL__N__a3d063b8_4_k_cu_974eb868_35106ignoreE - _ZN39_INTERNAL_a3d063b8_4_k_cu_974eb868_35104cuda3std3__45__cpo5beginE)
_ZN39_INTERNAL_a3d063b8_4_k_cu_974eb868_35104cuda3std3__45__cpo5beginE:
	.zero		1
	.type		_ZN39_INTERNAL_a3d063b8_4_k_cu_974eb868_35104cuda3std3__441_GLOBAL__N__a3d063b8_4_k_cu_974eb868_35106ignoreE,@object
	.size		_ZN39_INTERNAL_a3d063b8_4_k_cu_974eb868_35104cuda3std3__441_GLOBAL__N__a3d063b8_4_k_cu_974eb868_35106ignoreE,(_ZN39_INTERNAL_a3d063b8_4_k_cu_974eb868_35104cute7productE - _ZN39_INTERNAL_a3d063b8_4_k_cu_974eb868_35104cuda3std3__441_GLOBAL__N__a3d063b8_4_k_cu_974eb868_35106ignoreE)
_ZN39_INTERNAL_a3d063b8_4_k_cu_974eb868_35104cuda3std3__441_GLOBAL__N__a3d063b8_4_k_cu_974eb868_35106ignoreE:
	.zero		1
	.type		_ZN39_INTERNAL_a3d063b8_4_k_cu_974eb868_35104cute7productE,@object
	.size		_ZN39_INTERNAL_a3d063b8_4_k_cu_974eb868_35104cute7productE,(_ZN39_INTERNAL_a3d063b8_4_k_cu_974eb868_35104cuda3std3__45__cpo3endE - _ZN39_INTERNAL_a3d063b8_4_k_cu_974eb868_35104cute7productE)
_ZN39_INTERNAL_a3d063b8_4_k_cu_974eb868_35104cute7productE:
	.zero		1
	.type		_ZN39_INTERNAL_a3d063b8_4_k_cu_974eb868_35104cuda3std3__45__cpo3endE,@object
	.size		_ZN39_INTERNAL_a3d063b8_4_k_cu_974eb868_35104cuda3std3__45__cpo3endE,(_ZN39_INTERNAL_a3d063b8_4_k_cu_974eb868_35104cuda3std3__419piecewise_constructE - _ZN39_INTERNAL_a3d063b8_4_k_cu_974eb868_35104cuda3std3__45__cpo3endE)
_ZN39_INTERNAL_a3d063b8_4_k_cu_974eb868_35104cuda3std3__45__cpo3endE:
	.zero		1
	.type		_ZN39_INTERNAL_a3d063b8_4_k_cu_974eb868_35104cuda3std3__419piecewise_constructE,@object
	.size		_ZN39_INTERNAL_a3d063b8_4_k_cu_974eb868_35104cuda3std3__419piecewise_constructE,(_ZN39_INTERNAL_a3d063b8_4_k_cu_974eb868_35104cuda3std3__45__cpo4cendE - _ZN39_INTERNAL_a3d063b8_4_k_cu_974eb868_35104cuda3std3__419piecewise_constructE)
_ZN39_INTERNAL_a3d063b8_4_k_cu_974eb868_35104cuda3std3__419piecewise_constructE:
	.zero		1
	.type		_ZN39_INTERNAL_a3d063b8_4_k_cu_974eb868_35104cuda3std3__45__cpo4cendE,@object
	.size		_ZN39_INTERNAL_a3d063b8_4_k_cu_974eb868_35104cuda3std3__45__cpo4cendE,(_ZN39_INTERNAL_a3d063b8_4_k_cu_974eb868_35104cuda3std6ranges3__45__cpo4swapE - _ZN39_INTERNAL_a3d063b8_4_k_cu_974eb868_35104cuda3std3__45__cpo4cendE)
_ZN39_INTERNAL_a3d063b8_4_k_cu_974eb868_35104cuda3std3__45__cpo4cendE:
	.zero		1
	.type		_ZN39_INTERNAL_a3d063b8_4_k_cu_974eb868_35104cuda3std6ranges3__45__cpo4swapE,@object
	.size		_ZN39_INTERNAL_a3d063b8_4_k_cu_974eb868_35104cuda3std6ranges3__45__cpo4swapE,(.L_7 - _ZN39_INTERNAL_a3d063b8_4_k_cu_974eb868_35104cuda3std6ranges3__45__cpo4swapE)
_ZN39_INTERNAL_a3d063b8_4_k_cu_974eb868_35104cuda3std6ranges3__45__cpo4swapE:
	.zero		1
.L_7:


//--------------------- .nv.constant0._ZN7cutlass13device_kernelINS_4conv6kernel13ConvUniversalINS1_16ConvProblemShapeILNS1_8OperatorE1ELi2EEENS1_10collective14CollectiveConvINS1_46MainloopSm90TmaGmmaWarpSpecializedImplicitGemmILS5_1ELi18ELi2EN4cute5tupleIJNSA_1CILi2EEENSC_ILi1EEESE_EEENS1_36KernelImplicitTmaWarpSpecializedSm90ELi1EEENSB_IJNSC_ILi64EEENSC_ILi128EEENSB_IJNSC_ILi32EEEEEEEEENS_10bfloat16_tESN_NSA_8TiledMMAINSA_8MMA_AtomIJNSA_4SM904GMMA28MMA_64x128x16_F32BF16BF16_SSILNSR_5MajorE0ELST_1ELNSR_7ScaleInE1ELSU_1EEEEEENSA_6LayoutINSB_IJSE_SE_SE_EEENSB_IJNSC_ILi0EEESZ_SZ_EEEEENSB_IJNSA_10UnderscoreES12_S12_EEEEENS7_6detail26Sm90ImplicitGemmTileTraitsINSA_20SM90_TMA_LOAD_IM2COLENSA_14ComposedLayoutINSA_7SwizzleILi2ELi4ELi3EEENSA_18smem_ptr_flag_bitsILi16EEENSX_INSB_IJNSB_IJNSC_ILi8EEES1D_EEENSB_IJSK_SE_EEENSB_IJSE_NSC_ILi18EEEEEEEEENSB_IJNSB_IJSK_NSC_ILi256EEEEEENSB_IJSE_SZ_EEENSB_IJSZ_NSC_ILi2048EEEEEEEEEEEEEvEENS16_INSA_23SM90_TMA_LOAD_MULTICASTENS18_INS19_ILi3ELi4ELi3EEES1C_NSX_INSB_IJNSB_IJSI_SD_EEENSB_IJS1D_NSC_ILi4EEEEEES1H_EEENSB_IJNSB_IJSE_S1M_EEENSB_IJSI_NSC_ILi512EEEEEENSB_IJSZ_NSC_ILi4096EEEEEEEEEEEEEvEEEENS_8epilogue10collective6detail29Sm90TmaWarpSpecializedAdapterINS29_15DefaultEpilogueISN_NSB_IJNSB_IJlllEEESE_SZ_EEES2E_NS28_6thread17LinearCombinationISN_Li1EffLNS2F_9ScaleType4KindE0ELNS_15FloatRoundStyleE2ESN_EENS_4gemm15EpilogueDefaultEEEEEvvEEEEvNT_6ParamsE --------------------------
	.section	.nv.constant0._ZN7cutlass13device_kernelINS_4conv6kernel13ConvUniversalINS1_16ConvProblemShapeILNS1_8OperatorE1ELi2EEENS1_10collective14CollectiveConvINS1_46MainloopSm90TmaGmmaWarpSpecializedImplicitGemmILS5_1ELi18ELi2EN4cute5tupleIJNSA_1CILi2EEENSC_ILi1EEESE_EEENS1_36KernelImplicitTmaWarpSpecializedSm90ELi1EEENSB_IJNSC_ILi64EEENSC_ILi128EEENSB_IJNSC_ILi32EEEEEEEEENS_10bfloat16_tESN_NSA_8TiledMMAINSA_8MMA_AtomIJNSA_4SM904GMMA28MMA_64x128x16_F32BF16BF16_SSILNSR_5MajorE0ELST_1ELNSR_7ScaleInE1ELSU_1EEEEEENSA_6LayoutINSB_IJSE_SE_SE_EEENSB_IJNSC_ILi0EEESZ_SZ_EEEEENSB_IJNSA_10UnderscoreES12_S12_EEEEENS7_6detail26Sm90ImplicitGemmTileTraitsINSA_20SM90_TMA_LOAD_IM2COLENSA_14ComposedLayoutINSA_7SwizzleILi2ELi4ELi3EEENSA_18smem_ptr_flag_bitsILi16EEENSX_INSB_IJNSB_IJNSC_ILi8EEES1D_EEENSB_IJSK_SE_EEENSB_IJSE_NSC_ILi18EEEEEEEEENSB_IJNSB_IJSK_NSC_ILi256EEEEEENSB_IJSE_SZ_EEENSB_IJSZ_NSC_ILi2048EEEEEEEEEEEEEvEENS16_INSA_23SM90_TMA_LOAD_MULTICASTENS18_INS19_ILi3ELi4ELi3EEES1C_NSX_INSB_IJNSB_IJSI_SD_EEENSB_IJS1D_NSC_ILi4EEEEEES1H_EEENSB_IJNSB_IJSE_S1M_EEENSB_IJSI_NSC_ILi512EEEEEENSB_IJSZ_NSC_ILi4096EEEEEEEEEEEEEvEEEENS_8epilogue10collective6detail29Sm90TmaWarpSpecializedAdapterINS29_15DefaultEpilogueISN_NSB_IJNSB_IJlllEEESE_SZ_EEES2E_NS28_6thread17LinearCombinationISN_Li1EffLNS2F_9ScaleType4KindE0ELNS_15FloatRoundStyleE2ESN_EENS_4gemm15EpilogueDefaultEEEEEvvEEEEvNT_6ParamsE,"a",@progbits
	.sectionflags	@""
	.align	4
.nv.constant0._ZN7cutlass13device_kernelINS_4conv6kernel13ConvUniversalINS1_16ConvProblemShapeILNS1_8OperatorE1ELi2EEENS1_10collective14CollectiveConvINS1_46MainloopSm90TmaGmmaWarpSpecializedImplicitGemmILS5_1ELi18ELi2EN4cute5tupleIJNSA_1CILi2EEENSC_ILi1EEESE_EEENS1_36KernelImplicitTmaWarpSpecializedSm90ELi1EEENSB_IJNSC_ILi64EEENSC_ILi128EEENSB_IJNSC_ILi32EEEEEEEEENS_10bfloat16_tESN_NSA_8TiledMMAINSA_8MMA_AtomIJNSA_4SM904GMMA28MMA_64x128x16_F32BF16BF16_SSILNSR_5MajorE0ELST_1ELNSR_7ScaleInE1ELSU_1EEEEEENSA_6LayoutINSB_IJSE_SE_SE_EEENSB_IJNSC_ILi0EEESZ_SZ_EEEEENSB_IJNSA_10UnderscoreES12_S12_EEEEENS7_6detail26Sm90ImplicitGemmTileTraitsINSA_20SM90_TMA_LOAD_IM2COLENSA_14ComposedLayoutINSA_7SwizzleILi2ELi4ELi3EEENSA_18smem_ptr_flag_bitsILi16EEENSX_INSB_IJNSB_IJNSC_ILi8EEES1D_EEENSB_IJSK_SE_EEENSB_IJSE_NSC_ILi18EEEEEEEEENSB_IJNSB_IJSK_NSC_ILi256EEEEEENSB_IJSE_SZ_EEENSB_IJSZ_NSC_ILi2048EEEEEEEEEEEEEvEENS16_INSA_23SM90_TMA_LOAD_MULTICASTENS18_INS19_ILi3ELi4ELi3EEES1C_NSX_INSB_IJNSB_IJSI_SD_EEENSB_IJS1D_NSC_ILi4EEEEEES1H_EEENSB_IJNSB_IJSE_S1M_EEENSB_IJSI_NSC_ILi512EEEEEENSB_IJSZ_NSC_ILi4096EEEEEEEEEEEEEvEEEENS_8epilogue10collective6detail29Sm90TmaWarpSpecializedAdapterINS29_15DefaultEpilogueISN_NSB_IJNSB_IJlllEEESE_SZ_EEES2E_NS28_6thread17LinearCombinationISN_Li1EffLNS2F_9ScaleType4KindE0ELNS_15FloatRoundStyleE2ESN_EENS_4gemm15EpilogueDefaultEEEEEvvEEEEvNT_6ParamsE:
	.zero		1536


//--------------------- SYMBOLS --------------------------

	.type		.nv.reservedSmem.offset0,@object
	.size		.nv.reservedSmem.offset0,0x4
